def attn_fwd(
    Q,
    K,
    V,
    Out,
    Lse,
    sm_scale,
    stride_qz,
    stride_qh,
    stride_qm,
    stride_qk,
    stride_kz,
    stride_kh,
    stride_kn,
    stride_kk,
    stride_vz,
    stride_vh,
    stride_vn,
    stride_vk,
    stride_oz,
    stride_oh,
    stride_om,
    stride_ok,
    seqlen_q,
    seqlen_k,
    BLOCK_M: tl.constexpr,
    BLOCK_N: tl.constexpr,
    HEAD_DIM: tl.constexpr,
    CAUSAL: tl.constexpr,
):
    start_m = tl.program_id(0)
    off_hz = tl.program_id(1)
    q_off = off_hz * stride_qh
    k_off = off_hz * stride_kh
    v_off = off_hz * stride_vh
    offs_m = start_m * BLOCK_M + tl.arange(0, BLOCK_M)
    offs_d = tl.arange(0, HEAD_DIM)
    offs_n = tl.arange(0, BLOCK_N)
    q_ptrs = Q + q_off + offs_m[:, None] * stride_qm + offs_d[None, :] * stride_qk
    k_ptrs = K + k_off + offs_d[:, None] * stride_kk + offs_n[None, :] * stride_kn
    v_ptrs = V + v_off + offs_n[:, None] * stride_vn + offs_d[None, :] * stride_vk
    m_i = tl.full([BLOCK_M], float("-inf"), dtype=tl.float32)
    l_i = tl.zeros([BLOCK_M], dtype=tl.float32) + 1.0
    acc = tl.zeros([BLOCK_M, HEAD_DIM], dtype=tl.float32)
    q = tl.load(q_ptrs)
    acc, l_i, m_i = _attn_fwd_inner(
        acc,
        l_i,
        m_i,
        q,
        k_ptrs,
        v_ptrs,
        sm_scale,
        stride_kn,
        stride_vn,
        start_m,
        seqlen_k,
        BLOCK_M,
        BLOCK_N,
        HEAD_DIM,
        CAUSAL,
    )
    acc = acc / l_i[:, None]
    lse = m_i + tl.math.log2(l_i) / 1.4426950408889634
    o_ptrs = (
        Out
        + off_hz * stride_oh
        + offs_m[:, None] * stride_om
        + offs_d[None, :] * stride_ok
    )
    tl.store(o_ptrs, acc.to(Out.dtype.element_ty))
    tl.store(Lse + off_hz * seqlen_q + offs_m, lse)

# config = {"BLOCK_M": 32, "BLOCK_N": 64, "HEAD_DIM": 128, "arch": "sm_100", "causal": false, "dtype": "bf16", "num_stages": 2, "num_warps": 4}
# arch = sm_100


// ===== COMPILED SASS (sm_100a) =====

	.target	sm_100a

	.elftype	@"ET_EXEC"


//--------------------- .note.nv.tkinfo           --------------------------
	.section	.note.nv.tkinfo,"",@"SHT_NOTE"
	.sectionflags	@"SHF_NOTE_NV_TKINFO"
	.tkinfo
        /*0018*/ 	.word	0x00000081
        /*0030*/ 	.string	""
        /*0030*/ 	.string	"ptxas-blackwell"
        /*0030*/ 	.string	"Cuda compilation tools, release 12.9, V12.9.86"
        /*0030*/ 	.string	"Build cuda_12.9.r12.9/compiler.36037853_0"
        /*0030*/ 	.string	"-v  -suppress-debug-info  -lineinfo  -arch sm_100a "



//--------------------- .note.nv.cuver            --------------------------
	.section	.note.nv.cuver,"",@"SHT_NOTE"
	.sectionflags	@"SHF_NOTE_NV_CUVER"
        /*0018*/ 	.short	0x0001
        /*001a*/ 	.short	0x0064
        /*001c*/ 	.short	0x0001
        /*001e*/ 	.short	0x0000
        /*0020*/ 	.short	0x0001
        /*0022*/ 	.short	0x0000


//--------------------- .nv.info                  --------------------------
	.section	.nv.info,"",@"SHT_CUDA_INFO"
	.align	4


	//----- nvinfo : EIATTR_REGCOUNT
	.align		4
        /*0000*/ 	.byte	0x04, 0x2f
        /*0002*/ 	.short	(.L_2 - .L_1)
	.align		4
.L_1:
        /*0004*/ 	.word	index@(attn_fwd)
        /*0008*/ 	.word	0x000000ff


	//----- nvinfo : EIATTR_FRAME_SIZE
	.align		4
.L_2:
        /*000c*/ 	.byte	0x04, 0x11
        /*000e*/ 	.short	(.L_4 - .L_3)
	.align		4
.L_3:
        /*0010*/ 	.word	index@(attn_fwd)
        /*0014*/ 	.word	0x00000250


	//----- nvinfo : EIATTR_MIN_STACK_SIZE
	.align		4
.L_4:
        /*0018*/ 	.byte	0x04, 0x12
        /*001a*/ 	.short	(.L_6 - .L_5)
	.align		4
.L_5:
        /*001c*/ 	.word	index@(attn_fwd)
        /*0020*/ 	.word	0x00000250
.L_6:


//--------------------- .nv.info.attn_fwd         --------------------------
	.section	.nv.info.attn_fwd,"",@"SHT_CUDA_INFO"
	.sectionflags	@""
	.align	4


	//----- nvinfo : EIATTR_CUDA_API_VERSION
	.align		4
        /*0000*/ 	.byte	0x04, 0x37
        /*0002*/ 	.short	(.L_8 - .L_7)
.L_7:
        /*0004*/ 	.word	0x00000081


	//----- nvinfo : EIATTR_KPARAM_INFO
	.align		4
.L_8:
        /*0008*/ 	.byte	0x04, 0x17
        /*000a*/ 	.short	(.L_10 - .L_9)
.L_9:
        /*000c*/ 	.word	0x00000000
        /*0010*/ 	.short	0x0019
        /*0012*/ 	.short	0x0080
        /*0014*/ 	.byte	0x00, 0xf4, 0x21, 0x00


	//----- nvinfo : EIATTR_KPARAM_INFO
	.align		4
.L_10:
        /*0018*/ 	.byte	0x04, 0x17
        /*001a*/ 	.short	(.L_12 - .L_11)
.L_11:
        /*001c*/ 	.word	0x00000000
        /*0020*/ 	.short	0x0018
        /*0022*/ 	.short	0x0078
        /*0024*/ 	.byte	0x00, 0xf4, 0x21, 0x00


	//----- nvinfo : EIATTR_KPARAM_INFO
	.align		4
.L_12:
        /*0028*/ 	.byte	0x04, 0x17
        /*002a*/ 	.short	(.L_14 - .L_13)
.L_13:
        /*002c*/ 	.word	0x00000000
        /*0030*/ 	.short	0x0017
        /*0032*/ 	.short	0x0070
        /*0034*/ 	.byte	0x00, 0xf0, 0x11, 0x00


	//----- nvinfo : EIATTR_KPARAM_INFO
	.align		4
.L_14:
        /*0038*/ 	.byte	0x04, 0x17
        /*003a*/ 	.short	(.L_16 - .L_15)
.L_15:
        /*003c*/ 	.word	0x00000000
        /*0040*/ 	.short	0x0016
        /*0042*/ 	.short	0x006c
        /*0044*/ 	.byte	0x00, 0xf0, 0x11, 0x00


	//----- nvinfo : EIATTR_KPARAM_INFO
	.align		4
.L_16:
        /*0048*/ 	.byte	0x04, 0x17
        /*004a*/ 	.short	(.L_18 - .L_17)
.L_17:
        /*004c*/ 	.word	0x00000000
        /*0050*/ 	.short	0x0015
        /*0052*/ 	.short	0x0068
        /*0054*/ 	.byte	0x00, 0xf0, 0x11, 0x00


	//----- nvinfo : EIATTR_KPARAM_INFO
	.align		4
.L_18:
        /*0058*/ 	.byte	0x04, 0x17
        /*005a*/ 	.short	(.L_20 - .L_19)
.L_19:
        /*005c*/ 	.word	0x00000000
        /*0060*/ 	.short	0x0014
        /*0062*/ 	.short	0x0064
        /*0064*/ 	.byte	0x00, 0xf0, 0x11, 0x00


	//----- nvinfo : EIATTR_KPARAM_INFO
	.align		4
.L_20:
        /*0068*/ 	.byte	0x04, 0x17
        /*006a*/ 	.short	(.L_22 - .L_21)
.L_21:
        /*006c*/ 	.word	0x00000000
        /*0070*/ 	.short	0x0013
        /*0072*/ 	.short	0x0060
        /*0074*/ 	.byte	0x00, 0xf0, 0x11, 0x00


	//----- nvinfo : EIATTR_KPARAM_INFO
	.align		4
.L_22:
        /*0078*/ 	.byte	0x04, 0x17
        /*007a*/ 	.short	(.L_24 - .L_23)
.L_23:
        /*007c*/ 	.word	0x00000000
        /*0080*/ 	.short	0x0012
        /*0082*/ 	.short	0x005c
        /*0084*/ 	.byte	0x00, 0xf0, 0x11, 0x00


	//----- nvinfo : EIATTR_KPARAM_INFO
	.align		4
.L_24:
        /*0088*/ 	.byte	0x04, 0x17
        /*008a*/ 	.short	(.L_26 - .L_25)
.L_25:
        /*008c*/ 	.word	0x00000000
        /*0090*/ 	.short	0x0011
        /*0092*/ 	.short	0x0058
        /*0094*/ 	.byte	0x00, 0xf0, 0x11, 0x00


	//----- nvinfo : EIATTR_KPARAM_INFO
	.align		4
.L_26:
        /*0098*/ 	.byte	0x04, 0x17
        /*009a*/ 	.short	(.L_28 - .L_27)
.L_27:
        /*009c*/ 	.word	0x00000000
        /*00a0*/ 	.short	0x0010
        /*00a2*/ 	.short	0x0054
        /*00a4*/ 	.byte	0x00, 0xf0, 0x11, 0x00


	//----- nvinfo : EIATTR_KPARAM_INFO
	.align		4
.L_28:
        /*00a8*/ 	.byte	0x04, 0x17
        /*00aa*/ 	.short	(.L_30 - .L_29)
.L_29:
        /*00ac*/ 	.word	0x00000000
        /*00b0*/ 	.short	0x000f
        /*00b2*/ 	.short	0x0050
        /*00b4*/ 	.byte	0x00, 0xf0, 0x11, 0x00


	//----- nvinfo : EIATTR_KPARAM_INFO
	.align		4
.L_30:
        /*00b8*/ 	.byte	0x04, 0x17
        /*00ba*/ 	.short	(.L_32 - .L_31)
.L_31:
        /*00bc*/ 	.word	0x00000000
        /*00c0*/ 	.short	0x000e
        /*00c2*/ 	.short	0x004c
        /*00c4*/ 	.byte	0x00, 0xf0, 0x11, 0x00


	//----- nvinfo : EIATTR_KPARAM_INFO
	.align		4
.L_32:
        /*00c8*/ 	.byte	0x04, 0x17
        /*00ca*/ 	.short	(.L_34 - .L_33)
.L_33:
        /*00cc*/ 	.word	0x00000000
        /*00d0*/ 	.short	0x000d
        /*00d2*/ 	.short	0x0048
        /*00d4*/ 	.byte	0x00, 0xf0, 0x11, 0x00


	//----- nvinfo : EIATTR_KPARAM_INFO
	.align		4
.L_34:
        /*00d8*/ 	.byte	0x04, 0x17
        /*00da*/ 	.short	(.L_36 - .L_35)
.L_35:
        /*00dc*/ 	.word	0x00000000
        /*00e0*/ 	.short	0x000c
        /*00e2*/ 	.short	0x0044
        /*00e4*/ 	.byte	0x00, 0xf0, 0x11, 0x00


	//----- nvinfo : EIATTR_KPARAM_INFO
	.align		4
.L_36:
        /*00e8*/ 	.byte	0x04, 0x17
        /*00ea*/ 	.short	(.L_38 - .L_37)
.L_37:
        /*00ec*/ 	.word	0x00000000
        /*00f0*/ 	.short	0x000b
        /*00f2*/ 	.short	0x0040
        /*00f4*/ 	.byte	0x00, 0xf0, 0x11, 0x00


	//----- nvinfo : EIATTR_KPARAM_INFO
	.align		4
.L_38:
        /*00f8*/ 	.byte	0x04, 0x17
        /*00fa*/ 	.short	(.L_40 - .L_39)
.L_39:
        /*00fc*/ 	.word	0x00000000
        /*0100*/ 	.short	0x000a
        /*0102*/ 	.short	0x003c
        /*0104*/ 	.byte	0x00, 0xf0, 0x11, 0x00


	//----- nvinfo : EIATTR_KPARAM_INFO
	.align		4
.L_40:
        /*0108*/ 	.byte	0x04, 0x17
        /*010a*/ 	.short	(.L_42 - .L_41)
.L_41:
        /*010c*/ 	.word	0x00000000
        /*0110*/ 	.short	0x0009
        /*0112*/ 	.short	0x0038
        /*0114*/ 	.byte	0x00, 0xf0, 0x11, 0x00


	//----- nvinfo : EIATTR_KPARAM_INFO
	.align		4
.L_42:
        /*0118*/ 	.byte	0x04, 0x17
        /*011a*/ 	.short	(.L_44 - .L_43)
.L_43:
        /*011c*/ 	.word	0x00000000
        /*0120*/ 	.short	0x0008
        /*0122*/ 	.short	0x0034
        /*0124*/ 	.byte	0x00, 0xf0, 0x11, 0x00


	//----- nvinfo : EIATTR_KPARAM_INFO
	.align		4
.L_44:
        /*0128*/ 	.byte	0x04, 0x17
        /*012a*/ 	.short	(.L_46 - .L_45)
.L_45:
        /*012c*/ 	.word	0x00000000
        /*0130*/ 	.short	0x0007
        /*0132*/ 	.short	0x0030
        /*0134*/ 	.byte	0x00, 0xf0, 0x11, 0x00


	//----- nvinfo : EIATTR_KPARAM_INFO
	.align		4
.L_46:
        /*0138*/ 	.byte	0x04, 0x17
        /*013a*/ 	.short	(.L_48 - .L_47)
.L_47:
        /*013c*/ 	.word	0x00000000
        /*0140*/ 	.short	0x0006
        /*0142*/ 	.short	0x002c
        /*0144*/ 	.byte	0x00, 0xf0, 0x11, 0x00


	//----- nvinfo : EIATTR_KPARAM_INFO
	.align		4
.L_48:
        /*0148*/ 	.byte	0x04, 0x17
        /*014a*/ 	.short	(.L_50 - .L_49)
.L_49:
        /*014c*/ 	.word	0x00000000
        /*0150*/ 	.short	0x0005
        /*0152*/ 	.short	0x0028
        /*0154*/ 	.byte	0x00, 0xf0, 0x11, 0x00


	//----- nvinfo : EIATTR_KPARAM_INFO
	.align		4
.L_50:
        /*0158*/ 	.byte	0x04, 0x17
        /*015a*/ 	.short	(.L_52 - .L_51)
.L_51:
        /*015c*/ 	.word	0x00000000
        /*0160*/ 	.short	0x0004
        /*0162*/ 	.short	0x0020
        /*0164*/ 	.byte	0x00, 0xf4, 0x21, 0x00


	//----- nvinfo : EIATTR_KPARAM_INFO
	.align		4
.L_52:
        /*0168*/ 	.byte	0x04, 0x17
        /*016a*/ 	.short	(.L_54 - .L_53)
.L_53:
        /*016c*/ 	.word	0x00000000
        /*0170*/ 	.short	0x0003
        /*0172*/ 	.short	0x0018
        /*0174*/ 	.byte	0x00, 0xf4, 0x21, 0x00


	//----- nvinfo : EIATTR_KPARAM_INFO
	.align		4
.L_54:
        /*0178*/ 	.byte	0x04, 0x17
        /*017a*/ 	.short	(.L_56 - .L_55)
.L_55:
        /*017c*/ 	.word	0x00000000
        /*0180*/ 	.short	0x0002
        /*0182*/ 	.short	0x0010
        /*0184*/ 	.byte	0x00, 0xf4, 0x21, 0x00


	//----- nvinfo : EIATTR_KPARAM_INFO
	.align		4
.L_56:
        /*0188*/ 	.byte	0x04, 0x17
        /*018a*/ 	.short	(.L_58 - .L_57)
.L_57:
        /*018c*/ 	.word	0x00000000
        /*0190*/ 	.short	0x0001
        /*0192*/ 	.short	0x0008
        /*0194*/ 	.byte	0x00, 0xf4, 0x21, 0x00


	//----- nvinfo : EIATTR_KPARAM_INFO
	.align		4
.L_58:
        /*0198*/ 	.byte	0x04, 0x17
        /*019a*/ 	.short	(.L_60 - .L_59)
.L_59:
        /*019c*/ 	.word	0x00000000
        /*01a0*/ 	.short	0x0000
        /*01a2*/ 	.short	0x0000
        /*01a4*/ 	.byte	0x00, 0xf4, 0x21, 0x00


	//----- nvinfo : EIATTR_SPARSE_MMA_MASK
	.align		4
.L_60:
        /*01a8*/ 	.byte	0x03, 0x50
        /*01aa*/ 	.short	0x0000


	//----- nvinfo : EIATTR_MAXREG_COUNT
	.align		4
        /*01ac*/ 	.byte	0x03, 0x1b
        /*01ae*/ 	.short	0x00ff


	//----- nvinfo : EIATTR_NUM_BARRIERS
	.align		4
        /*01b0*/ 	.byte	0x02, 0x4c
        /*01b2*/ 	.byte	0x01
	.zero		1


	//----- nvinfo : EIATTR_ANNOTATIONS
	.align		4
        /*01b4*/ 	.byte	0x04, 0x55
        /*01b6*/ 	.short	(.L_62 - .L_61)


	//   ....[0]....
.L_61:
        /*01b8*/ 	.word	0x00000001
        /*01bc*/ 	.byte	0xb0, 0x0f, 0x00, 0x00, 0x01, 0x00, 0x00, 0x00, 0xe0, 0x0f, 0x00, 0x00, 0x01, 0x00, 0x00, 0x00
        /* <DEDUP_REMOVED lines=73> */
        /*065c*/ 	.byte	0x60, 0x4b, 0x00, 0x00


	//----- nvinfo : EIATTR_COOP_GROUP_MASK_REGIDS
	.align		4
.L_62:
        /*0660*/ 	.byte	0x04, 0x29
        /*0662*/ 	.short	(.L_64 - .L_63)


	//   ....[0]....
.L_63:
        /*0664*/ 	.word	0xffffffff


	//   ....[1]....
        /*0668*/ 	.word	0xffffffff


	//   ....[2]....
        /*066c*/ 	.word	0xffffffff


	//   ....[3]....
        /*0670*/ 	.word	0xffffffff


	//   ....[4]....
        /*0674*/ 	.word	0xffffffff


	//   ....[5]....
        /*0678*/ 	.word	0xffffffff


	//   ....[6]....
        /*067c*/ 	.word	0xffffffff


	//   ....[7]....
        /*0680*/ 	.word	0xffffffff


	//   ....[8]....
        /*0684*/ 	.word	0xffffffff


	//   ....[9]....
        /*0688*/ 	.word	0xffffffff


	//   ....[10]....
        /*068c*/ 	.word	0xffffffff


	//   ....[11]....
        /*0690*/ 	.word	0xffffffff


	//   ....[12]....
        /*0694*/ 	.word	0xffffffff


	//   ....[13]....
        /*0698*/ 	.word	0xffffffff


	//   ....[14]....
        /*069c*/ 	.word	0xffffffff


	//   ....[15]....
        /*06a0*/ 	.word	0xffffffff


	//   ....[16]....
        /*06a4*/ 	.word	0xffffffff


	//   ....[17]....
        /*06a8*/ 	.word	0xffffffff


	//   ....[18]....
        /*06ac*/ 	.word	0xffffffff


	//   ....[19]....
        /*06b0*/ 	.word	0xffffffff


	//----- nvinfo : EIATTR_COOP_GROUP_INSTR_OFFSETS
	.align		4
.L_64:
        /*06b4*/ 	.byte	0x04, 0x28
        /*06b6*/ 	.short	(.L_66 - .L_65)


	//   ....[0]....
.L_65:
        /*06b8*/ 	.word	0x000048d0


	//   ....[1]....
        /*06bc*/ 	.word	0x000048e0


	//   ....[2]....
        /*06c0*/ 	.word	0x000048f0


	//   ....[3]....
        /*06c4*/ 	.word	0x00004900


	//   ....[4]....
        /*06c8*/ 	.word	0x00004950


	//   ....[5]....
        /*06cc*/ 	.word	0x00004960


	//   ....[6]....
        /*06d0*/ 	.word	0x00004970


	//   ....[7]....
        /*06d4*/ 	.word	0x00004980


	//   ....[8]....
        /*06d8*/ 	.word	0x00004a50


	//   ....[9]....
        /*06dc*/ 	.word	0x00004a80


	//   ....[10]....
        /*06e0*/ 	.word	0x00004f30


	//   ....[11]....
        /*06e4*/ 	.word	0x00004f40


	//   ....[12]....
        /*06e8*/ 	.word	0x00004f50


	//   ....[13]....
        /*06ec*/ 	.word	0x00004f60


	//   ....[14]....
        /*06f0*/ 	.word	0x00004fb0


	//   ....[15]....
        /*06f4*/ 	.word	0x00004fc0


	//   ....[16]....
        /*06f8*/ 	.word	0x00004fd0


	//   ....[17]....
        /*06fc*/ 	.word	0x00004fe0


	//   ....[18]....
        /*0700*/ 	.word	0x000050a0


	//   ....[19]....
        /*0704*/ 	.word	0x000050c0


	//----- nvinfo : EIATTR_VRC_CTA_INIT_COUNT
	.align		4
.L_66:
        /*0708*/ 	.byte	0x02, 0x4a
	.zero		1
	.zero		1


	//----- nvinfo : EIATTR_EXIT_INSTR_OFFSETS
	.align		4
        /*070c*/ 	.byte	0x04, 0x1c
        /*070e*/ 	.short	(.L_68 - .L_67)


	//   ....[0]....
.L_67:
        /*0710*/ 	.word	0x00008290


	//   ....[1]....
        /*0714*/ 	.word	0x000082c0


	//----- nvinfo : EIATTR_REQNTID
	.align		4
.L_68:
        /*0718*/ 	.byte	0x04, 0x10
        /*071a*/ 	.short	(.L_70 - .L_69)
.L_69:
        /*071c*/ 	.word	0x00000080
        /*0720*/ 	.word	0x00000001
        /*0724*/ 	.word	0x00000001


	//----- nvinfo : EIATTR_CBANK_PARAM_SIZE
	.align		4
.L_70:
        /*0728*/ 	.byte	0x03, 0x19
        /*072a*/ 	.short	0x0088


	//----- nvinfo : EIATTR_PARAM_CBANK
	.align		4
        /*072c*/ 	.byte	0x04, 0x0a
        /*072e*/ 	.short	(.L_72 - .L_71)
	.align		4
.L_71:
        /*0730*/ 	.word	index@(.nv.constant0.attn_fwd)
        /*0734*/ 	.short	0x0380
        /*0736*/ 	.short	0x0088


	//----- nvinfo : EIATTR_SW_WAR
	.align		4
.L_72:
        /*0738*/ 	.byte	0x04, 0x36
        /*073a*/ 	.short	(.L_74 - .L_73)
.L_73:
        /*073c*/ 	.word	0x00000008
.L_74:


//--------------------- .nv.compat                --------------------------
	.section	.nv.compat,"",@"SHT_CUDA_COMPAT_INFO"
	.align	4
        /*0000*/ 	.byte	0x02, 0x02, 0x01, 0x00, 0x02, 0x05, 0x05, 0x00, 0x02, 0x03, 0x00, 0x00, 0x02, 0x06, 0x01, 0x00


//--------------------- .nv.callgraph             --------------------------
	.section	.nv.callgraph,"",@"SHT_CUDA_CALLGRAPH"
	.align	4
	.sectionentsize	8
	.align		4
        /*0000*/ 	.word	0x00000000
	.align		4
        /*0004*/ 	.word	0xffffffff
	.align		4
        /*0008*/ 	.word	0x00000000
	.align		4
        /*000c*/ 	.word	0xfffffffe
	.align		4
        /*0010*/ 	.word	0x00000000
	.align		4
        /*0014*/ 	.word	0xfffffffd
	.align		4
        /*0018*/ 	.word	0x00000000
	.align		4
        /*001c*/ 	.word	0xfffffffc


//--------------------- .nv.constant4             --------------------------
	.section	.nv.constant4,"a",@progbits
	.align	8
	.align		8
.nv.constant4:
        /*0000*/ 	.dword	_$_str


//--------------------- .text.attn_fwd            --------------------------
	.section	.text.attn_fwd,"ax",@progbits
	.align	128
        .global         attn_fwd
        .type           attn_fwd,@function
        .size           attn_fwd,(.L_x_3 - attn_fwd)
        .other          attn_fwd,@"STO_CUDA_ENTRY STV_DEFAULT"
attn_fwd:
.text.attn_fwd:
[----:B------:R-:W0:Y:S01]  /*0000*/  LDC R1, c[0x0][0x37c] ;  /* 0x0000df00ff017b82 */ /* 0x000e220000000800 */
[----:B------:R-:W1:Y:S07]  /*0010*/  S2R R107, SR_TID.X ;  /* 0x00000000006b7919 */ /* 0x000e6e0000002100 */
[----:B------:R-:W2:Y:S01]  /*0020*/  S2UR UR7, SR_CTAID.Y ;  /* 0x00000000000779c3 */ /* 0x000ea20000002600 */
[----:B------:R-:W2:Y:S01]  /*0030*/  LDCU.64 UR4, c[0x0][0x3b0] ;  /* 0x00007600ff0477ac */ /* 0x000ea20008000a00 */
[----:B0-----:R-:W-:Y:S01]  /*0040*/  VIADD R1, R1, 0xfffffdb0 ;  /* 0xfffffdb001017836 */ /* 0x001fe20000000000 */
[----:B------:R-:W0:Y:S01]  /*0050*/  S2R R3, SR_CTAID.X ;  /* 0x0000000000037919 */ /* 0x000e220000002500 */
[----:B------:R-:W3:Y:S04]  /*0060*/  LDCU.64 UR10, c[0x0][0x358] ;  /* 0x00006b00ff0a77ac */ /* 0x000ee80008000a00 */
[----:B------:R-:W4:Y:S08]  /*0070*/  LDC R19, c[0x0][0x3b8] ;  /* 0x0000ee00ff137b82 */ /* 0x000f300000000800 */
[----:B------:R-:W5:Y:S01]  /*0080*/  LDC.64 R74, c[0x0][0x380] ;  /* 0x0000e000ff4a7b82 */ /* 0x000f620000000a00 */
[----:B--2---:R-:W-:-:S04]  /*0090*/  UIMAD UR4, UR7, UR4, URZ ;  /* 0x00000004070472a4 */ /* 0x004fc8000f8e02ff */
[----:B------:R-:W-:Y:S01]  /*00a0*/  USHF.L.U32 UR6, UR4, 0x1, URZ ;  /* 0x0000000104067899 */ /* 0x000fe200080006ff */
[----:B-1----:R-:W-:Y:S02]  /*00b0*/  LOP3.LUT R0, R107, 0x1f, RZ, 0xc0, !PT ;  /* 0x0000001f6b007812 */ /* 0x002fe400078ec0ff */
[----:B------:R-:W-:-:S03]  /*00c0*/  SHF.R.U32.HI R2, RZ, 0x5, R107 ;  /* 0x00000005ff027819 */ /* 0x000fc6000001166b */
[----:B0-----:R-:W-:Y:S01]  /*00d0*/  IMAD R4, R3, 0x20, R0 ;  /* 0x0000002003047824 */ /* 0x001fe200078e0200 */
[----:B------:R-:W-:-:S03]  /*00e0*/  SGXT.U32 R2, R2, 0x2 ;  /* 0x000000020202781a */ /* 0x000fc60000000000 */
[----:B------:R-:W-:Y:S01]  /*00f0*/  IMAD R0, R4, UR5, RZ ;  /* 0x0000000504007c24 */ /* 0x000fe2000f8e02ff */
[----:B------:R-:W-:Y:S01]  /*0100*/  UIMAD.WIDE UR4, UR4, 0x2, URZ ;  /* 0x00000002040478a5 */ /* 0x000fe2000f8e02ff */
[----:B----4-:R-:W-:Y:S02]  /*0110*/  IMAD R4, R2, R19, RZ ;  /* 0x0000001302047224 */ /* 0x010fe400078e02ff */
[C---:B------:R-:W-:Y:S02]  /*0120*/  IMAD.SHL.U32 R3, R0.reuse, 0x2, RZ ;  /* 0x0000000200037824 */ /* 0x040fe400078e00ff */
[----:B------:R-:W-:Y:S01]  /*0130*/  IMAD.HI R0, R0, 0x2, RZ ;  /* 0x0000000200007827 */ /* 0x000fe200078e02ff */
[----:B------:R-:W-:Y:S02]  /*0140*/  LEA R5, R19, R4, 0x2 ;  /* 0x0000000413057211 */ /* 0x000fe400078e10ff */
[----:B-----5:R-:W-:-:S03]  /*0150*/  IADD3 R73, P0, P1, R3, UR6, R74 ;  /* 0x0000000603497c10 */ /* 0x020fc6000f91e04a */
[C---:B------:R-:W-:Y:S01]  /*0160*/  IMAD R7, R19.reuse, 0x4, R5 ;  /* 0x0000000413077824 */ /* 0x040fe200078e0205 */
[----:B------:R-:W-:Y:S02]  /*0170*/  IADD3.X R75, PT, PT, R0, UR5, R75, P0, P1 ;  /* 0x00000005004b7c10 */ /* 0x000fe400087e244b */
[CC--:B------:R-:W-:Y:S01]  /*0180*/  LEA R2, P0, R4.reuse, R73.reuse, 0x1 ;  /* 0x0000004904027211 */ /* 0x0c0fe200078008ff */
[----:B------:R-:W-:Y:S01]  /*0190*/  IMAD R0, R19, 0x4, R7 ;  /* 0x0000000413007824 */ /* 0x000fe200078e0207 */
[----:B------:R-:W-:Y:S02]  /*01a0*/  LEA R6, P1, R7, R73, 0x1 ;  /* 0x0000004907067211 */ /* 0x000fe400078208ff */
[----:B------:R-:W-:Y:S02]  /*01b0*/  LEA.HI.X.SX32 R3, R4, R75, 0x1, P0 ;  /* 0x0000004b04037211 */ /* 0x000fe400000f0eff */
[----:B------:R-:W-:Y:S01]  /*01c0*/  LEA R4, P0, R5, R73, 0x1 ;  /* 0x0000004905047211 */ /* 0x000fe200078008ff */
[----:B------:R-:W-:Y:S01]  /*01d0*/  IMAD R11, R19, 0x4, R0 ;  /* 0x00000004130b7824 */ /* 0x000fe200078e0200 */
[-C--:B------:R-:W-:Y:S01]  /*01e0*/  LEA.HI.X.SX32 R7, R7, R75.reuse, 0x1, P1 ;  /* 0x0000004b07077211 */ /* 0x080fe200008f0eff */
[----:B---3--:R0:W2:Y:S01]  /*01f0*/  LDG.E.U16 R21, desc[UR10][R2.64] ;  /* 0x0000000a02157981 */ /* 0x0080a2000c1e1500 */
[----:B------:R-:W-:-:S02]  /*0200*/  LEA.HI.X.SX32 R5, R5, R75, 0x1, P0 ;  /* 0x0000004b05057211 */ /* 0x000fc400000f0eff */
[C---:B------:R-:W-:Y:S01]  /*0210*/  LEA R8, P0, R0.reuse, R73, 0x1 ;  /* 0x0000004900087211 */ /* 0x040fe200078008ff */
[----:B------:R1:W3:Y:S03]  /*0220*/  LDG.E.U16 R25, desc[UR10][R6.64] ;  /* 0x0000000a06197981 */ /* 0x0002e6000c1e1500 */
[----:B------:R-:W-:Y:S01]  /*0230*/  LEA.HI.X.SX32 R9, R0, R75, 0x1, P0 ;  /* 0x0000004b00097211 */ /* 0x000fe200000f0eff */
[----:B------:R4:W5:Y:S01]  /*0240*/  LDG.E.U16 R23, desc[UR10][R4.64] ;  /* 0x0000000a04177981 */ /* 0x000962000c1e1500 */
[----:B------:R-:W-:Y:S02]  /*0250*/  LEA R0, R19, R11, 0x2 ;  /* 0x0000000b13007211 */ /* 0x000fe400078e10ff */
[----:B------:R-:W-:Y:S01]  /*0260*/  LEA R10, P0, R11, R73, 0x1 ;  /* 0x000000490b0a7211 */ /* 0x000fe200078008ff */
[----:B------:R1:W5:Y:S02]  /*0270*/  LDG.E.U16 R27, desc[UR10][R8.64] ;  /* 0x0000000a081b7981 */ /* 0x000364000c1e1500 */
[----:B------:R-:W-:Y:S01]  /*0280*/  IMAD R13, R19, 0x4, R0 ;  /* 0x00000004130d7824 */ /* 0x000fe200078e0200 */
[----:B------:R-:W-:-:S02]  /*0290*/  LEA.HI.X.SX32 R11, R11, R75, 0x1, P0 ;  /* 0x0000004b0b0b7211 */ /* 0x000fc400000f0eff */
[CC--:B0-----:R-:W-:Y:S01]  /*02a0*/  LEA R2, P0, R0.reuse, R73.reuse, 0x1 ;  /* 0x0000004900027211 */ /* 0x0c1fe200078008ff */
[----:B------:R-:W-:Y:S01]  /*02b0*/  IMAD R14, R19, 0x4, R13 ;  /* 0x00000004130e7824 */ /* 0x000fe200078e020d */
[----:B------:R-:W-:Y:S01]  /*02c0*/  LEA R12, P1, R13, R73, 0x1 ;  /* 0x000000490d0c7211 */ /* 0x000fe200078208ff */
[----:B------:R0:W5:Y:S01]  /*02d0*/  LDG.E.U16 R29, desc[UR10][R10.64] ;  /* 0x0000000a0a1d7981 */ /* 0x000162000c1e1500 */
[----:B------:R-:W-:Y:S01]  /*02e0*/  LEA.HI.X.SX32 R3, R0, R75, 0x1, P0 ;  /* 0x0000004b00037211 */ /* 0x000fe200000f0eff */
[----:B------:R-:W-:Y:S01]  /*02f0*/  IMAD R0, R19, 0x4, R14 ;  /* 0x0000000413007824 */ /* 0x000fe200078e020e */
[C---:B-1----:R-:W-:Y:S02]  /*0300*/  LEA R6, P0, R14.reuse, R73, 0x1 ;  /* 0x000000490e067211 */ /* 0x042fe400078008ff */
[-C--:B------:R-:W-:Y:S01]  /*0310*/  LEA.HI.X.SX32 R13, R13, R75.reuse, 0x1, P1 ;  /* 0x0000004b0d0d7211 */ /* 0x080fe200008f0eff */
[----:B------:R1:W5:Y:S01]  /*0320*/  LDG.E.U16 R31, desc[UR10][R2.64] ;  /* 0x0000000a021f7981 */ /* 0x000362000c1e1500 */
[----:B------:R-:W-:-:S02]  /*0330*/  LEA.HI.X.SX32 R7, R14, R75, 0x1, P0 ;  /* 0x0000004b0e077211 */ /* 0x000fc400000f0eff */
[C---:B----4-:R-:W-:Y:S01]  /*0340*/  LEA R4, P0, R0.reuse, R73, 0x1 ;  /* 0x0000004900047211 */ /* 0x050fe200078008ff */
[----:B------:R-:W4:Y:S01]  /*0350*/  LDG.E.U16 R33, desc[UR10][R12.64] ;  /* 0x0000000a0c217981 */ /* 0x000f22000c1e1500 */
[C---:B------:R-:W-:Y:S02]  /*0360*/  LEA R9, R19.reuse, R0, 0x2 ;  /* 0x0000000013097211 */ /* 0x040fe400078e10ff */
[----:B------:R-:W-:Y:S01]  /*0370*/  LEA.HI.X.SX32 R5, R0, R75, 0x1, P0 ;  /* 0x0000004b00057211 */ /* 0x000fe200000f0eff */
[----:B------:R1:W4:Y:S02]  /*0380*/  LDG.E.U16 R35, desc[UR10][R6.64] ;  /* 0x0000000a06237981 */ /* 0x000324000c1e1500 */
[----:B------:R-:W-:Y:S01]  /*0390*/  IMAD R0, R19, 0x4, R9 ;  /* 0x0000000413007824 */ /* 0x000fe200078e0209 */
[-C--:B------:R-:W-:Y:S01]  /*03a0*/  LEA R8, P0, R9, R73.reuse, 0x1 ;  /* 0x0000004909087211 */ /* 0x080fe200078008ff */
[----:B------:R1:W4:Y:S02]  /*03b0*/  LDG.E.U16 R37, desc[UR10][R4.64] ;  /* 0x0000000a04257981 */ /* 0x000324000c1e1500 */
[----:B------:R-:W-:Y:S01]  /*03c0*/  IMAD R14, R19, 0x4, R0 ;  /* 0x00000004130e7824 */ /* 0x000fe200078e0200 */
[----:B0-----:R-:W-:-:S02]  /*03d0*/  LEA R10, P1, R0, R73, 0x1 ;  /* 0x00000049000a7211 */ /* 0x001fc400078208ff */
[-C--:B------:R-:W-:Y:S02]  /*03e0*/  LEA.HI.X.SX32 R9, R9, R75.reuse, 0x1, P0 ;  /* 0x0000004b09097211 */ /* 0x080fe400000f0eff */
[----:B------:R-:W-:Y:S01]  /*03f0*/  LEA.HI.X.SX32 R11, R0, R75, 0x1, P1 ;  /* 0x0000004b000b7211 */ /* 0x000fe200008f0eff */
[----:B------:R-:W-:Y:S01]  /*0400*/  IMAD R0, R19, 0x4, R14 ;  /* 0x0000000413007824 */ /* 0x000fe200078e020e */
[C---:B-1----:R-:W-:Y:S01]  /*0410*/  LEA R2, P0, R14.reuse, R73, 0x1 ;  /* 0x000000490e027211 */ /* 0x042fe200078008ff */
[----:B------:R0:W4:Y:S03]  /*0420*/  LDG.E.U16 R39, desc[UR10][R8.64] ;  /* 0x0000000a08277981 */ /* 0x000126000c1e1500 */
[----:B------:R-:W-:Y:S01]  /*0430*/  LEA.HI.X.SX32 R3, R14, R75, 0x1, P0 ;  /* 0x0000004b0e037211 */ /* 0x000fe200000f0eff */
[----:B------:R1:W4:Y:S01]  /*0440*/  LDG.E.U16 R41, desc[UR10][R10.64] ;  /* 0x0000000a0a297981 */ /* 0x000322000c1e1500 */
[----:B------:R-:W-:-:S02]  /*0450*/  LEA R6, P0, R0, R73, 0x1 ;  /* 0x0000004900067211 */ /* 0x000fc400078008ff */
[----:B------:R-:W-:Y:S01]  /*0460*/  LEA R13, R19, R0, 0x2 ;  /* 0x00000000130d7211 */ /* 0x000fe200078e10ff */
[----:B------:R0:W4:Y:S01]  /*0470*/  LDG.E.U16 R43, desc[UR10][R2.64] ;  /* 0x0000000a022b7981 */ /* 0x000122000c1e1500 */
[----:B------:R-:W-:-:S03]  /*0480*/  LEA.HI.X.SX32 R7, R0, R75, 0x1, P0 ;  /* 0x0000004b00077211 */ /* 0x000fc600000f0eff */
[----:B------:R-:W-:Y:S01]  /*0490*/  IMAD R0, R19, 0x4, R13 ;  /* 0x0000000413007824 */ /* 0x000fe200078e020d */
[-C--:B------:R-:W-:Y:S01]  /*04a0*/  LEA R4, P0, R13, R73.reuse, 0x1 ;  /* 0x000000490d047211 */ /* 0x080fe200078008ff */
[----:B------:R1:W4:Y:S02]  /*04b0*/  LDG.E.U16 R45, desc[UR10][R6.64] ;  /* 0x0000000a062d7981 */ /* 0x000324000c1e1500 */
[----:B------:R-:W-:Y:S01]  /*04c0*/  IMAD R14, R19, 0x4, R0 ;  /* 0x00000004130e7824 */ /* 0x000fe200078e0200 */
[C---:B------:R-:W-:Y:S02]  /*04d0*/  LEA R12, P1, R0.reuse, R73, 0x1 ;  /* 0x00000049000c7211 */ /* 0x040fe400078208ff */
[-C--:B------:R-:W-:Y:S02]  /*04e0*/  LEA.HI.X.SX32 R5, R13, R75.reuse, 0x1, P0 ;  /* 0x0000004b0d057211 */ /* 0x080fe400000f0eff */
[----:B------:R-:W-:Y:S01]  /*04f0*/  LEA.HI.X.SX32 R13, R0, R75, 0x1, P1 ;  /* 0x0000004b000d7211 */ /* 0x000fe200008f0eff */
[C---:B------:R-:W-:Y:S01]  /*0500*/  IMAD R0, R19.reuse, 0x4, R14 ;  /* 0x0000000413007824 */ /* 0x040fe200078e020e */
[C---:B0-----:R-:W-:Y:S01]  /*0510*/  LEA R8, P0, R14.reuse, R73, 0x1 ;  /* 0x000000490e087211 */ /* 0x041fe200078008ff */
[----:B------:R0:W4:Y:S03]  /*0520*/  LDG.E.U16 R47, desc[UR10][R4.64] ;  /* 0x0000000a042f7981 */ /* 0x000126000c1e1500 */
[----:B-1----:R-:W-:Y:S01]  /*0530*/  LEA R10, R19, R0, 0x2 ;  /* 0x00000000130a7211 */ /* 0x002fe200078e10ff */
[----:B------:R1:W4:Y:S01]  /*0540*/  LDG.E.U16 R49, desc[UR10][R12.64] ;  /* 0x0000000a0c317981 */ /* 0x000322000c1e1500 */
[----:B------:R-:W-:-:S02]  /*0550*/  LEA.HI.X.SX32 R9, R14, R75, 0x1, P0 ;  /* 0x0000004b0e097211 */ /* 0x000fc400000f0eff */
[C---:B------:R-:W-:Y:S01]  /*0560*/  LEA R2, P0, R0.reuse, R73, 0x1 ;  /* 0x0000004900027211 */ /* 0x040fe200078008ff */
[C---:B------:R-:W-:Y:S02]  /*0570*/  IMAD R11, R19.reuse, 0x4, R10 ;  /* 0x00000004130b7824 */ /* 0x040fe400078e020a */
[----:B------:R1:W4:Y:S01]  /*0580*/  LDG.E.U16 R51, desc[UR10][R8.64] ;  /* 0x0000000a08337981 */ /* 0x000322000c1e1500 */
[----:B------:R-:W-:Y:S01]  /*0590*/  LEA.HI.X.SX32 R3, R0, R75, 0x1, P0 ;  /* 0x0000004b00037211 */ /* 0x000fe200000f0eff */
[----:B------:R-:W-:Y:S01]  /*05a0*/  IMAD R0, R19, 0x4, R11 ;  /* 0x0000000413007824 */ /* 0x000fe200078e020b */
[----:B------:R-:W-:-:S03]  /*05b0*/  LEA R6, P0, R10, R73, 0x1 ;  /* 0x000000490a067211 */ /* 0x000fc600078008ff */
[----:B------:R-:W-:Y:S01]  /*05c0*/  IMAD R14, R19, 0x4, R0 ;  /* 0x00000004130e7824 */ /* 0x000fe200078e0200 */
[----:B0-----:R-:W-:Y:S01]  /*05d0*/  LEA R4, P1, R11, R73, 0x1 ;  /* 0x000000490b047211 */ /* 0x001fe200078208ff */
[----:B------:R0:W4:Y:S01]  /*05e0*/  LDG.E.U16 R53, desc[UR10][R2.64] ;  /* 0x0000000a02357981 */ /* 0x000122000c1e1500 */
[----:B------:R-:W-:Y:S02]  /*05f0*/  LEA.HI.X.SX32 R7, R10, R75, 0x1, P0 ;  /* 0x0000004b0a077211 */ /* 0x000fe400000f0eff */
[----:B------:R-:W-:Y:S02]  /*0600*/  LEA R15, R19, R14, 0x2 ;  /* 0x0000000e130f7211 */ /* 0x000fe400078e10ff */
[C---:B------:R-:W-:Y:S01]  /*0610*/  LEA R10, P0, R0.reuse, R73, 0x1 ;  /* 0x00000049000a7211 */ /* 0x040fe200078008ff */
[----:B------:R0:W4:Y:S01]  /*0620*/  LDG.E.U16 R55, desc[UR10][R6.64] ;  /* 0x0000000a06377981 */ /* 0x000122000c1e1500 */
[-C--:B------:R-:W-:Y:S01]  /*0630*/  LEA.HI.X.SX32 R5, R11, R75.reuse, 0x1, P1 ;  /* 0x0000004b0b057211 */ /* 0x080fe200008f0eff */
[----:B-1----:R-:W-:Y:S01]  /*0640*/  IMAD R13, R19, 0x4, R15 ;  /* 0x00000004130d7824 */ /* 0x002fe200078e020f */
[----:B------:R-:W-:-:S02]  /*0650*/  LEA.HI.X.SX32 R11, R0, R75, 0x1, P0 ;  /* 0x0000004b000b7211 */ /* 0x000fc400000f0eff */
[C---:B------:R-:W-:Y:S01]  /*0660*/  LEA R8, P0, R14.reuse, R73, 0x1 ;  /* 0x000000490e087211 */ /* 0x040fe200078008ff */
[C---:B------:R-:W-:Y:S01]  /*0670*/  IMAD R0, R19.reuse, 0x4, R13 ;  /* 0x0000000413007824 */ /* 0x040fe200078e020d */
[----:B------:R1:W4:Y:S02]  /*0680*/  LDG.E.U16 R57, desc[UR10][R4.64] ;  /* 0x0000000a04397981 */ /* 0x000324000c1e1500 */
[----:B------:R-:W-:Y:S01]  /*0690*/  LEA.HI.X.SX32 R9, R14, R75, 0x1, P0 ;  /* 0x0000004b0e097211 */ /* 0x000fe200000f0eff */
[----:B------:R-:W-:Y:S01]  /*06a0*/  IMAD R14, R19, 0x4, R0 ;  /* 0x00000004130e7824 */ /* 0x000fe200078e0200 */
[----:B0-----:R-:W-:Y:S01]  /*06b0*/  LEA R2, P0, R15, R73, 0x1 ;  /* 0x000000490f027211 */ /* 0x001fe200078008ff */
[----:B------:R0:W4:Y:S03]  /*06c0*/  LDG.E.U16 R59, desc[UR10][R10.64] ;  /* 0x0000000a0a3b7981 */ /* 0x000126000c1e1500 */
[----:B------:R-:W-:Y:S01]  /*06d0*/  LEA R16, R19, R14, 0x2 ;  /* 0x0000000e13107211 */ /* 0x000fe200078e10ff */
[----:B------:R0:W4:Y:S01]  /*06e0*/  LDG.E.U16 R61, desc[UR10][R8.64] ;  /* 0x0000000a083d7981 */ /* 0x000122000c1e1500 */
[----:B------:R-:W-:-:S03]  /*06f0*/  LEA.HI.X.SX32 R3, R15, R75, 0x1, P0 ;  /* 0x0000004b0f037211 */ /* 0x000fc600000f0eff */
[C---:B------:R-:W-:Y:S01]  /*0700*/  IMAD R15, R19.reuse, 0x4, R16 ;  /* 0x00000004130f7824 */ /* 0x040fe200078e0210 */
[-C--:B------:R-:W-:Y:S01]  /*0710*/  LEA R6, P0, R14, R73.reuse, 0x1 ;  /* 0x000000490e067211 */ /* 0x080fe200078008ff */
[----:B------:R0:W4:Y:S02]  /*0720*/  LDG.E.U16 R63, desc[UR10][R2.64] ;  /* 0x0000000a023f7981 */ /* 0x000124000c1e1500 */
[----:B------:R-:W-:Y:S01]  /*0730*/  IMAD R17, R19, 0x4, R15 ;  /* 0x0000000413117824 */ /* 0x000fe200078e020f */
[----:B------:R-:W-:-:S03]  /*0740*/  LEA R12, P1, R13, R73, 0x1 ;  /* 0x000000490d0c7211 */ /* 0x000fc600078208ff */
[----:B-1----:R-:W-:Y:S01]  /*0750*/  IMAD R5, R19, 0x4, R17 ;  /* 0x0000000413057824 */ /* 0x002fe200078e0211 */
[----:B------:R-:W-:Y:S02]  /*0760*/  LEA.HI.X.SX32 R7, R14, R75, 0x1, P0 ;  /* 0x0000004b0e077211 */ /* 0x000fe400000f0eff */
[----:B0-----:R-:W-:Y:S02]  /*0770*/  LEA R10, P0, R15, R73, 0x1 ;  /* 0x000000490f0a7211 */ /* 0x001fe400078008ff */
[----:B------:R-:W-:Y:S01]  /*0780*/  LEA R18, R19, R5, 0x2 ;  /* 0x0000000513127211 */ /* 0x000fe200078e10ff */
[----:B------:R0:W4:Y:S01]  /*0790*/  LDG.E.U16 R67, desc[UR10][R6.64] ;  /* 0x0000000a06437981 */ /* 0x000122000c1e1500 */
[-C--:B------:R-:W-:Y:S02]  /*07a0*/  LEA.HI.X.SX32 R13, R13, R75.reuse, 0x1, P1 ;  /* 0x0000004b0d0d7211 */ /* 0x080fe400008f0eff */
[----:B------:R-:W-:Y:S02]  /*07b0*/  LEA.HI.X.SX32 R11, R15, R75, 0x1, P0 ;  /* 0x0000004b0f0b7211 */ /* 0x000fe400000f0eff */
[-C--:B------:R-:W-:Y:S01]  /*07c0*/  LEA R8, P1, R5, R73.reuse, 0x1 ;  /* 0x0000004905087211 */ /* 0x080fe200078208ff */
[----:B------:R-:W-:Y:S01]  /*07d0*/  IMAD R15, R19, 0x4, R18 ;  /* 0x00000004130f7824 */ /* 0x000fe200078e0212 */
[C---:B------:R-:W-:Y:S01]  /*07e0*/  LEA R4, P0, R0.reuse, R73, 0x1 ;  /* 0x0000004900047211 */ /* 0x040fe200078008ff */
[----:B------:R1:W4:Y:S01]  /*07f0*/  LDG.E.U16 R65, desc[UR10][R12.64] ;  /* 0x0000000a0c417981 */ /* 0x000322000c1e1500 */
[-C--:B------:R-:W-:Y:S01]  /*0800*/  LEA.HI.X.SX32 R9, R5, R75.reuse, 0x1, P1 ;  /* 0x0000004b05097211 */ /* 0x080fe200008f0eff */
[----:B------:R-:W-:Y:S01]  /*0810*/  IMAD R19, R19, 0x4, R15 ;  /* 0x0000000413137824 */ /* 0x000fe200078e020f */
[----:B------:R-:W-:Y:S01]  /*0820*/  LEA.HI.X.SX32 R5, R0, R75, 0x1, P0 ;  /* 0x0000004b00057211 */ /* 0x000fe200000f0eff */
[----:B------:R1:W4:Y:S01]  /*0830*/  LDG.E.U16 R71, desc[UR10][R10.64] ;  /* 0x0000000a0a477981 */ /* 0x000322000c1e1500 */
[----:B------:R-:W-:-:S02]  /*0840*/  LEA R2, P0, R16, R73, 0x1 ;  /* 0x0000004910027211 */ /* 0x000fc400078008ff */
[-C--:B0-----:R-:W-:Y:S01]  /*0850*/  LEA R6, P1, R17, R73.reuse, 0x1 ;  /* 0x0000004911067211 */ /* 0x081fe200078208ff */
[----:B------:R-:W4:Y:S01]  /*0860*/  LDG.E.U16 R9, desc[UR10][R8.64] ;  /* 0x0000000a08097981 */ /* 0x000f22000c1e1500 */
[----:B------:R-:W-:Y:S02]  /*0870*/  LEA R14, P2, R15, R73, 0x1 ;  /* 0x000000490f0e7211 */ /* 0x000fe400078408ff */
[-C--:B------:R-:W-:Y:S01]  /*0880*/  LEA.HI.X.SX32 R3, R16, R75.reuse, 0x1, P0 ;  /* 0x0000004b10037211 */ /* 0x080fe200000f0eff */
[----:B------:R-:W4:Y:S01]  /*0890*/  LDG.E.U16 R69, desc[UR10][R4.64] ;  /* 0x0000000a04457981 */ /* 0x000f22000c1e1500 */
[----:B------:R-:W-:Y:S02]  /*08a0*/  LEA.HI.X.SX32 R7, R17, R75, 0x1, P1 ;  /* 0x0000004b11077211 */ /* 0x000fe400008f0eff */
[-C--:B-1----:R-:W-:Y:S01]  /*08b0*/  LEA R12, P0, R18, R73.reuse, 0x1 ;  /* 0x00000049120c7211 */ /* 0x082fe200078008ff */
[----:B------:R-:W4:Y:S01]  /*08c0*/  LDG.E.U16 R17, desc[UR10][R2.64] ;  /* 0x0000000a02117981 */ /* 0x000f22000c1e1500 */
[----:B------:R-:W-:-:S02]  /*08d0*/  LEA R10, P1, R19, R73, 0x1 ;  /* 0x00000049130a7211 */ /* 0x000fc400078208ff */
[-C--:B------:R-:W-:Y:S01]  /*08e0*/  LEA.HI.X.SX32 R15, R15, R75.reuse, 0x1, P2 ;  /* 0x0000004b0f0f7211 */ /* 0x080fe200010f0eff */
[----:B------:R-:W4:Y:S01]  /*08f0*/  LDG.E.U16 R7, desc[UR10][R6.64] ;  /* 0x0000000a06077981 */ /* 0x000f22000c1e1500 */
[-C--:B------:R-:W-:Y:S02]  /*0900*/  LEA.HI.X.SX32 R13, R18, R75.reuse, 0x1, P0 ;  /* 0x0000004b120d7211 */ /* 0x080fe400000f0eff */
[----:B------:R-:W-:Y:S02]  /*0910*/  LEA.HI.X.SX32 R11, R19, R75, 0x1, P1 ;  /* 0x0000004b130b7211 */ /* 0x000fe400008f0eff */
[----:B------:R0:W4:Y:S04]  /*0920*/  LDG.E.U16 R15, desc[UR10][R14.64] ;  /* 0x0000000a0e0f7981 */ /* 0x000128000c1e1500 */
[----:B------:R-:W4:Y:S04]  /*0930*/  LDG.E.U16 R13, desc[UR10][R12.64] ;  /* 0x0000000a0c0d7981 */ /* 0x000f28000c1e1500 */
[----:B------:R-:W4:Y:S01]  /*0940*/  LDG.E.U16 R11, desc[UR10][R10.64] ;  /* 0x0000000a0a0b7981 */ /* 0x000f22000c1e1500 */
[----:B------:R-:W1:Y:S01]  /*0950*/  S2UR UR6, SR_CgaCtaId ;  /* 0x00000000000679c3 */ /* 0x000e620000008800 */
[----:B0-----:R-:W-:-:S02]  /*0960*/  LOP3.LUT R14, R107, 0x3f, RZ, 0xc0, !PT ;  /* 0x0000003f6b0e7812 */ /* 0x001fc400078ec0ff */
[----:B------:R-:W-:Y:S01]  /*0970*/  SHF.R.S32.HI R0, RZ, 0x6, R107 ;  /* 0x00000006ff007819 */ /* 0x000fe2000001146b */
[----:B------:R-:W-:Y:S02]  /*0980*/  UMOV UR4, 0x400 ;  /* 0x0000040000047882 */ /* 0x000fe40000000000 */
[----:B------:R-:W-:Y:S01]  /*0990*/  IMAD.SHL.U32 R3, R14, 0x2, RZ ;  /* 0x000000020e037824 */ /* 0x000fe200078e00ff */
[----:B------:R-:W-:-:S04]  /*09a0*/  SGXT R0, R0, 0x1 ;  /* 0x000000010000781a */ /* 0x000fc80000000200 */
[----:B------:R-:W-:-:S04]  /*09b0*/  LOP3.LUT R0, R3, 0x90, R0, 0x78, !PT ;  /* 0x0000009003007812 */ /* 0x000fc800078e7800 */
[----:B------:R-:W-:Y:S01]  /*09c0*/  LOP3.LUT R252, R0, 0x20, RZ, 0x3c, !PT ;  /* 0x0000002000fc7812 */ /* 0x000fe200078e3cff */
[----:B-1----:R-:W-:Y:S01]  /*09d0*/  ULEA UR6, UR6, UR4, 0x18 ;  /* 0x0000000406067291 */ /* 0x002fe2000f8ec0ff */
[----:B------:R-:W0:Y:S01]  /*09e0*/  LDCU UR4, c[0x0][0x3f0] ;  /* 0x00007e00ff0477ac */ /* 0x000e220008000800 */
[----:B------:R-:W-:Y:S01]  /*09f0*/  MOV R2, 0xff800000 ;  /* 0xff80000000027802 */ /* 0x000fe20000000f00 */
[----:B------:R-:W-:Y:S01]  /*0a00*/  IMAD.MOV.U32 R3, RZ, RZ, -0x800000 ;  /* 0xff800000ff037424 */ /* 0x000fe200078e00ff */
[----:B------:R-:W-:Y:S01]  /*0a10*/  MOV R66, 0x3f800000 ;  /* 0x3f80000000427802 */ /* 0x000fe20000000f00 */
[----:B------:R-:W-:Y:S01]  /*0a20*/  IMAD.MOV.U32 R4, RZ, RZ, -0x800000 ;  /* 0xff800000ff047424 */ /* 0x000fe200078e00ff */
[----:B------:R-:W-:Y:S01]  /*0a30*/  CS2R R100, SRZ ;  /* 0x0000000000647805 */ /* 0x000fe2000001ff00 */
[----:B------:R-:W-:Y:S01]  /*0a40*/  IMAD.MOV.U32 R5, RZ, RZ, -0x800000 ;  /* 0xff800000ff057424 */ /* 0x000fe200078e00ff */
[----:B------:R-:W-:Y:S01]  /*0a50*/  CS2R R102, SRZ ;  /* 0x0000000000667805 */ /* 0x000fe2000001ff00 */
[----:B0-----:R-:W-:Y:S01]  /*0a60*/  UISETP.GE.AND UP0, UPT, UR4, 0x1, UPT ;  /* 0x000000010400788c */ /* 0x001fe2000bf06270 */
[----:B------:R-:W-:Y:S01]  /*0a70*/  IMAD.MOV.U32 R68, RZ, RZ, 0x3f800000 ;  /* 0x3f800000ff447424 */ /* 0x000fe200078e00ff */
[----:B------:R-:W-:-:S02]  /*0a80*/  CS2R R96, SRZ ;  /* 0x0000000000607805 */ /* 0x000fc4000001ff00 */
[----:B------:R-:W-:Y:S02]  /*0a90*/  CS2R R98, SRZ ;  /* 0x0000000000627805 */ /* 0x000fe4000001ff00 */
[----:B------:R-:W-:Y:S02]  /*0aa0*/  CS2R R92, SRZ ;  /* 0x00000000005c7805 */ /* 0x000fe4000001ff00 */
[----:B------:R-:W-:Y:S02]  /*0ab0*/  CS2R R94, SRZ ;  /* 0x00000000005e7805 */ /* 0x000fe4000001ff00 */
[----:B------:R-:W-:Y:S02]  /*0ac0*/  CS2R R88, SRZ ;  /* 0x0000000000587805 */ /* 0x000fe4000001ff00 */
[----:B------:R-:W-:Y:S02]  /*0ad0*/  CS2R R90, SRZ ;  /* 0x00000000005a7805 */ /* 0x000fe4000001ff00 */
        /* <DEDUP_REMOVED lines=8> */
[C---:B------:R-:W-:Y:S02]  /*0b60*/  LOP3.LUT R114, R107.reuse, 0x7f, RZ, 0xc0, !PT ;  /* 0x0000007f6b727812 */ /* 0x040fe400078ec0ff */
[----:B------:R-:W-:Y:S01]  /*0b70*/  LOP3.LUT R6, R107, 0x60, RZ, 0xc0, !PT ;  /* 0x000000606b067812 */ /* 0x000fe200078ec0ff */
[----:B--2---:R-:W-:Y:S04]  /*0b80*/  STS.U16 [R0+UR6+0x4000], R21 ;  /* 0x0040001500007988 */ /* 0x004fe80008000406 */
[----:B---3--:R-:W-:Y:S04]  /*0b90*/  STS.U16 [R0+UR6+0x4200], R25 ;  /* 0x0042001900007988 */ /* 0x008fe80008000406 */
[----:B-----5:R-:W-:Y:S04]  /*0ba0*/  STS.U16 [R0+UR6+0x4400], R29 ;  /* 0x0044001d00007988 */ /* 0x020fe80008000406 */
[----:B----4-:R-:W-:Y:S04]  /*0bb0*/  STS.U16 [R0+UR6+0x4600], R33 ;  /* 0x0046002100007988 */ /* 0x010fe80008000406 */
[----:B------:R-:W-:Y:S04]  /*0bc0*/  STS.U16 [R0+UR6+0x4800], R37 ;  /* 0x0048002500007988 */ /* 0x000fe80008000406 */
[----:B------:R-:W-:Y:S04]  /*0bd0*/  STS.U16 [R0+UR6+0x4a00], R41 ;  /* 0x004a002900007988 */ /* 0x000fe80008000406 */
[----:B------:R-:W-:Y:S04]  /*0be0*/  STS.U16 [R0+UR6+0x4c00], R45 ;  /* 0x004c002d00007988 */ /* 0x000fe80008000406 */
[----:B------:R-:W-:Y:S04]  /*0bf0*/  STS.U16 [R0+UR6+0x4e00], R49 ;  /* 0x004e003100007988 */ /* 0x000fe80008000406 */
[----:B------:R-:W-:Y:S04]  /*0c00*/  STS.U16 [R0+UR6+0x5000], R53 ;  /* 0x0050003500007988 */ /* 0x000fe80008000406 */
[----:B------:R-:W-:Y:S04]  /*0c10*/  STS.U16 [R0+UR6+0x5200], R57 ;  /* 0x0052003900007988 */ /* 0x000fe80008000406 */
[----:B------:R-:W-:Y:S04]  /*0c20*/  STS.U16 [R0+UR6+0x5400], R61 ;  /* 0x0054003d00007988 */ /* 0x000fe80008000406 */
[----:B------:R0:W-:Y:S04]  /*0c30*/  STS.U16 [R0+UR6+0x5800], R67 ;  /* 0x0058004300007988 */ /* 0x0001e80008000406 */
[----:B------:R-:W-:Y:S04]  /*0c40*/  STS.U16 [R0+UR6+0x5600], R65 ;  /* 0x0056004100007988 */ /* 0x000fe80008000406 */
        /* <DEDUP_REMOVED lines=16> */
[----:B------:R-:W-:Y:S01]  /*0d50*/  STS.U16 [R252+UR6+0x5f00], R11 ;  /* 0x005f000bfc007988 */ /* 0x000fe20008000406 */
[----:B0-----:R-:W-:-:S03]  /*0d60*/  IMAD.MOV.U32 R67, RZ, RZ, 0x3f800000 ;  /* 0x3f800000ff437424 */ /* 0x001fc600078e00ff */
[----:B------:R0:W-:Y:S04]  /*0d70*/  STS.U16 [R252+UR6+0x5700], R69 ;  /* 0x00570045fc007988 */ /* 0x0001e80008000406 */
[----:B------:R1:W-:Y:S01]  /*0d80*/  STS.U16 [R252+UR6+0x5b00], R7 ;  /* 0x005b0007fc007988 */ /* 0x0003e20008000406 */
[----:B0-----:R-:W-:Y:S01]  /*0d90*/  IMAD.MOV.U32 R69, RZ, RZ, 0x3f800000 ;  /* 0x3f800000ff457424 */ /* 0x001fe200078e00ff */
[----:B-1----:R-:W-:Y:S01]  /*0da0*/  SHF.L.U32 R7, R107, 0x3, RZ ;  /* 0x000000036b077819 */ /* 0x002fe200000006ff */
[----:B------:R-:W-:Y:S06]  /*0db0*/  BRA.U !UP0, `(.L_x_0) ;  /* 0x0000005508d87547 */ /* 0x000fec000b800000 */
[----:B------:R-:W0:Y:S01]  /*0dc0*/  LDC R58, c[0x0][0x3d8] ;  /* 0x0000f600ff3a7b82 */ /* 0x000e220000000800 */
[----:B------:R-:W-:Y:S01]  /*0dd0*/  SHF.R.U32.HI R2, RZ, 0x6, R107 ;  /* 0x00000006ff027819 */ /* 0x000fe2000001166b */
[----:B------:R-:W1:Y:S01]  /*0de0*/  LDCU UR8, c[0x0][0x3c8] ;  /* 0x00007900ff0877ac */ /* 0x000e620008000800 */
[----:B------:R-:W-:Y:S01]  /*0df0*/  LOP3.LUT R4, R7, 0x30, RZ, 0xc0, !PT ;  /* 0x0000003007047812 */ /* 0x000fe200078ec0ff */
[C---:B------:R-:W-:Y:S01]  /*0e00*/  IMAD.SHL.U32 R9, R107.reuse, 0x80, RZ ;  /* 0x000000806b097824 */ /* 0x040fe200078e00ff */
[----:B------:R-:W-:Y:S01]  /*0e10*/  SGXT.U32 R2, R2, 0x1 ;  /* 0x000000010202781a */ /* 0x000fe20000000000 */
[----:B------:R-:W2:Y:S01]  /*0e20*/  LDCU.64 UR4, c[0x0][0x3d0] ;  /* 0x00007a00ff0477ac */ /* 0x000ea20008000a00 */
[C---:B------:R-:W-:Y:S01]  /*0e30*/  LOP3.LUT R5, R107.reuse, 0x7, RZ, 0xc0, !PT ;  /* 0x000000076b057812 */ /* 0x040fe200078ec0ff */
[----:B------:R-:W3:Y:S01]  /*0e40*/  LDC.64 R64, c[0x0][0x390] ;  /* 0x0000e400ff407b82 */ /* 0x000ee20000000a00 */
[----:B------:R-:W-:Y:S01]  /*0e50*/  SHF.L.U32 R7, R107, 0x1, RZ ;  /* 0x000000016b077819 */ /* 0x000fe200000006ff */
[----:B------:R-:W4:Y:S01]  /*0e60*/  LDCU.64 UR12, c[0x0][0x388] ;  /* 0x00007100ff0c77ac */ /* 0x000f220008000a00 */
[C---:B------:R-:W-:Y:S01]  /*0e70*/  LEA R4, R5.reuse, R4, 0x6 ;  /* 0x0000000405047211 */ /* 0x040fe200078e30ff */
[C-C-:B------:R-:W-:Y:S01]  /*0e80*/  IMAD R18, R5.reuse, 0x4, R6.reuse ;  /* 0x0000000405127824 */ /* 0x140fe200078e0206 */
[----:B------:R-:W-:Y:S01]  /*0e90*/  SHF.R.U32.HI R19, RZ, 0x1, R6 ;  /* 0x00000001ff137819 */ /* 0x000fe20000011606 */
[----:B------:R-:W-:Y:S01]  /*0ea0*/  IMAD.SHL.U32 R6, R5, 0x10, RZ ;  /* 0x0000001005067824 */ /* 0x000fe200078e00ff */
[----:B------:R-:W-:Y:S01]  /*0eb0*/  LOP3.LUT R8, R107, 0x10, RZ, 0xc0, !PT ;  /* 0x000000106b087812 */ /* 0x000fe200078ec0ff */
[----:B------:R-:W0:Y:S01]  /*0ec0*/  LDCU UR9, c[0x0][0x3a8] ;  /* 0x00007500ff0977ac */ /* 0x000e220008000800 */
[----:B------:R-:W-:-:S02]  /*0ed0*/  LOP3.LUT R5, R4, 0x10, R7, 0x78, !PT ;  /* 0x0000001004057812 */ /* 0x000fc400078e7807 */
[----:B------:R-:W-:Y:S01]  /*0ee0*/  LOP3.LUT R11, R6, 0x30, R7, 0x78, !PT ;  /* 0x00000030060b7812 */ /* 0x000fe200078e7807 */
[----:B------:R-:W-:Y:S01]  /*0ef0*/  IMAD R4, R8, 0x4, R19 ;  /* 0x0000000408047824 */ /* 0x000fe200078e0213 */
[----:B------:R-:W-:Y:S01]  /*0f00*/  LOP3.LUT R9, R6, 0x780, R9, 0xf8, !PT ;  /* 0x0000078006097812 */ /* 0x000fe200078ef809 */
[----:B------:R-:W-:Y:S02]  /*0f10*/  IMAD R6, R8, 0x20, R5 ;  /* 0x0000002008067824 */ /* 0x000fe400078e0205 */
[----:B0-----:R-:W-:Y:S01]  /*0f20*/  IMAD R10, R2, R58, RZ ;  /* 0x0000003a020a7224 */ /* 0x001fe200078e02ff */
[----:B--2---:R-:W-:Y:S01]  /*0f30*/  UIMAD UR4, UR7, UR4, URZ ;  /* 0x00000004070472a4 */ /* 0x004fe2000f8e02ff */
[----:B------:R-:W0:Y:S01]  /*0f40*/  LDC.64 R2, c[0x0][0x3c0] ;  /* 0x0000f000ff027b82 */ /* 0x000e220000000a00 */
[----:B-1----:R-:W-:Y:S02]  /*0f50*/  IMAD R5, R114, UR8, RZ ;  /* 0x0000000872057c24 */ /* 0x002fe4000f8e02ff */
[----:B------:R-:W-:Y:S01]  /*0f60*/  IMAD R12, R58, 0x2, R10 ;  /* 0x000000023a0c7824 */ /* 0x000fe200078e020a */
[----:B------:R-:W-:Y:S01]  /*0f70*/  USHF.L.U32 UR8, UR4, 0x1, URZ ;  /* 0x0000000104087899 */ /* 0x000fe200080006ff */
[----:B------:R-:W-:-:S02]  /*0f80*/  IMAD.U32 R7, R18, 0x40, R11 ;  /* 0x0000004012077824 */ /* 0x000fc400078e000b */
[----:B------:R-:W-:Y:S02]  /*0f90*/  IMAD R13, R58, 0x2, R12 ;  /* 0x000000023a0d7824 */ /* 0x000fe400078e020c */
[----:B------:R-:W-:Y:S01]  /*0fa0*/  IMAD.U32 R8, R18, 0x20, R11 ;  /* 0x0000002012087824 */ /* 0x000fe200078e000b */
[----:B------:R-:W-:Y:S01]  /*0fb0*/  STL.64 [R1+0x240], R6 ;  /* 0x0002400601007387 */ /* 0x000fe20000100a00 */
[C---:B------:R-:W-:Y:S02]  /*0fc0*/  IMAD R15, R58.reuse, 0x2, R13 ;  /* 0x000000023a0f7824 */ /* 0x040fe400078e020d */
[C---:B------:R-:W-:Y:S01]  /*0fd0*/  IMAD.SHL.U32 R19, R5.reuse, 0x2, RZ ;  /* 0x0000000205137824 */ /* 0x040fe200078e00ff */
[----:B------:R1:W-:Y:S01]  /*0fe0*/  STL.64 [R1+0x248], R8 ;  /* 0x0002480801007387 */ /* 0x0003e20000100a00 */
[----:B------:R-:W-:Y:S01]  /*0ff0*/  IMAD.HI R5, R5, 0x2, RZ ;  /* 0x0000000205057827 */ /* 0x000fe200078e02ff */
[----:B------:R-:W-:-:S03]  /*1000*/  LEA R16, R58, R15, 0x1 ;  /* 0x0000000f3a107211 */ /* 0x000fc600078e08ff */
[----:B------:R-:W-:Y:S01]  /*1010*/  IMAD R14, R14, UR5, RZ ;  /* 0x000000050e0e7c24 */ /* 0x000fe2000f8e02ff */
[----:B------:R-:W-:Y:S01]  /*1020*/  UIMAD.WIDE UR4, UR4, 0x2, URZ ;  /* 0x00000002040478a5 */ /* 0x000fe2000f8e02ff */
[----:B------:R-:W-:Y:S02]  /*1030*/  IMAD R17, R58, 0x2, R16 ;  /* 0x000000023a117824 */ /* 0x000fe400078e0210 */
[----:B0-----:R-:W-:Y:S01]  /*1040*/  IMAD R2, R2, UR7, RZ ;  /* 0x0000000702027c24 */ /* 0x001fe2000f8e02ff */
[----:B------:R-:W-:Y:S01]  /*1050*/  SHF.L.U32 R11, R14, 0x1, RZ ;  /* 0x000000010e0b7819 */ /* 0x000fe200000006ff */
[----:B------:R-:W-:Y:S01]  /*1060*/  IMAD R20, R58, 0x2, R17 ;  /* 0x000000023a147824 */ /* 0x000fe200078e0211 */
[----:B------:R-:W-:Y:S01]  /*1070*/  SHF.L.U32 R68, R3, 0x5, RZ ;  /* 0x0000000503447819 */ /* 0x000fe200000006ff */
[----:B------:R-:W-:Y:S01]  /*1080*/  IMAD.SHL.U32 R18, R2, 0x2, RZ ;  /* 0x0000000202127824 */ /* 0x000fe200078e00ff */
[----:B---3--:R-:W-:Y:S01]  /*1090*/  IADD3 R64, P2, P3, R11, UR8, R64 ;  /* 0x000000080b407c10 */ /* 0x008fe2000fb5e040 */
[----:B------:R-:W-:Y:S01]  /*10a0*/  IMAD R21, R58, 0x2, R20 ;  /* 0x000000023a157824 */ /* 0x000fe200078e0214 */
[----:B------:R-:W-:Y:S01]  /*10b0*/  UMOV UR4, URZ ;  /* 0x000000ff00047c82 */ /* 0x000fe20008000000 */
[----:B------:R-:W-:Y:S01]  /*10c0*/  IMAD.HI R2, R2, 0x2, RZ ;  /* 0x0000000202027827 */ /* 0x000fe200078e02ff */
[----:B----4-:R-:W-:Y:S01]  /*10d0*/  IADD3 R18, P0, P1, R19, UR12, R18 ;  /* 0x0000000c13127c10 */ /* 0x010fe2000f91e012 */
[----:B------:R-:W0:Y:S01]  /*10e0*/  LDCU UR12, c[0x0][0x3f0] ;  /* 0x00007e00ff0c77ac */ /* 0x000e220008000800 */
[----:B------:R-:W-:Y:S01]  /*10f0*/  LEA R22, R58, R21, 0x1 ;  /* 0x000000153a167211 */ /* 0x000fe200078e08ff */
[----:B------:R-:W-:Y:S01]  /*1100*/  IMAD.HI R14, R14, 0x2, RZ ;  /* 0x000000020e0e7827 */ /* 0x000fe200078e02ff */
[----:B------:R-:W-:-:S02]  /*1110*/  IADD3.X R19, PT, PT, R5, UR13, R2, P0, P1 ;  /* 0x0000000d05137c10 */ /* 0x000fc400087e2402 */
[-C--:B------:R-:W-:Y:S01]  /*1120*/  LEA R40, P0, R10, R64.reuse, 0x1 ;  /* 0x000000400a287211 */ /* 0x080fe200078008ff */
[----:B------:R-:W-:Y:S01]  /*1130*/  IMAD R23, R58, 0x2, R22 ;  /* 0x000000023a177824 */ /* 0x000fe200078e0216 */
[----:B------:R-:W-:Y:S01]  /*1140*/  IADD3.X R65, PT, PT, R14, UR5, R65, P2, P3 ;  /* 0x000000050e417c10 */ /* 0x000fe200097e6441 */
[C---:B------:R-:W-:Y:S01]  /*1150*/  IMAD R231, R3.reuse, 0x42, RZ ;  /* 0x0000004203e77824 */ /* 0x040fe200078e02ff */
[-C--:B------:R-:W-:Y:S01]  /*1160*/  LEA R38, P1, R12, R64.reuse, 0x1 ;  /* 0x000000400c267211 */ /* 0x080fe200078208ff */
[----:B------:R-:W-:Y:S01]  /*1170*/  IMAD R24, R58, 0x2, R23 ;  /* 0x000000023a187824 */ /* 0x000fe200078e0217 */
[-C--:B------:R-:W-:Y:S01]  /*1180*/  LEA.HI.X.SX32 R41, R10, R65.reuse, 0x1, P0 ;  /* 0x000000410a297211 */ /* 0x080fe200000f0eff */
[----:B------:R-:W-:Y:S01]  /*1190*/  IMAD R235, R3, 0x44, RZ ;  /* 0x0000004403eb7824 */ /* 0x000fe200078e02ff */
[CC--:B------:R-:W-:Y:S01]  /*11a0*/  LEA R36, P2, R13.reuse, R64.reuse, 0x1 ;  /* 0x000000400d247211 */ /* 0x0c0fe200078408ff */
[----:B------:R-:W-:Y:S01]  /*11b0*/  IMAD R25, R58, 0x2, R24 ;  /* 0x000000023a197824 */ /* 0x000fe200078e0218 */
[-C--:B------:R-:W-:Y:S01]  /*11c0*/  LEA.HI.X.SX32 R39, R12, R65.reuse, 0x1, P1 ;  /* 0x000000410c277211 */ /* 0x080fe200008f0eff */
[----:B------:R-:W-:Y:S01]  /*11d0*/  STL.64 [R1+0x40], R40 ;  /* 0x0000402801007387 */ /* 0x000fe20000100a00 */
[-C--:B------:R-:W-:Y:S01]  /*11e0*/  LEA.HI.X.SX32 R37, R13, R65.reuse, 0x1, P2 ;  /* 0x000000410d257211 */ /* 0x080fe200010f0eff */
[----:B------:R-:W-:Y:S01]  /*11f0*/  IMAD R26, R58, 0x2, R25 ;  /* 0x000000023a1a7824 */ /* 0x000fe200078e0219 */
[-C--:B-1----:R-:W-:Y:S01]  /*1200*/  LEA R8, P1, R16, R64.reuse, 0x1 ;  /* 0x0000004010087211 */ /* 0x082fe200078208ff */
[----:B------:R-:W-:Y:S01]  /*1210*/  IMAD R223, R3, 0x21, RZ ;  /* 0x0000002103df7824 */ /* 0x000fe200078e02ff */
[----:B------:R-:W-:Y:S01]  /*1220*/  LEA R6, P2, R17, R64, 0x1 ;  /* 0x0000004011067211 */ /* 0x000fe200078408ff */
[----:B------:R-:W-:Y:S01]  /*1230*/  IMAD R27, R58, 0x2, R26 ;  /* 0x000000023a1b7824 */ /* 0x000fe200078e021a */
[----:B------:R1:W-:Y:S01]  /*1240*/  STL.64 [R1+0x30], R36 ;  /* 0x0000302401007387 */ /* 0x0003e20000100a00 */
[-C--:B------:R-:W-:Y:S01]  /*1250*/  LEA.HI.X.SX32 R9, R16, R65.reuse, 0x1, P1 ;  /* 0x0000004110097211 */ /* 0x080fe200008f0eff */
[----:B------:R-:W-:Y:S01]  /*1260*/  IMAD R227, R3, 0x22, RZ ;  /* 0x0000002203e37824 */ /* 0x000fe200078e02ff */
[----:B------:R-:W-:Y:S01]  /*1270*/  LEA.HI.X.SX32 R7, R17, R65, 0x1, P2 ;  /* 0x0000004111077211 */ /* 0x000fe200010f0eff */
[----:B------:R-:W-:Y:S01]  /*1280*/  IMAD R28, R58, 0x2, R27 ;  /* 0x000000023a1c7824 */ /* 0x000fe200078e021b */
[----:B------:R-:W-:Y:S01]  /*1290*/  STL.64 [R1+0x38], R38 ;  /* 0x0000382601007387 */ /* 0x000fe20000100a00 */
[----:B------:R-:W-:-:S02]  /*12a0*/  IMAD R219, R3, 0x11, RZ ;  /* 0x0000001103db7824 */ /* 0x000fc400078e02ff */
[C---:B------:R-:W-:Y:S01]  /*12b0*/  IMAD R189, R3.reuse, 0x24, RZ ;  /* 0x0000002403bd7824 */ /* 0x040fe200078e02ff */
[C---:B------:R-:W-:Y:S01]  /*12c0*/  LEA R29, R58.reuse, R28, 0x1 ;  /* 0x0000001c3a1d7211 */ /* 0x040fe200078e08ff */
[----:B------:R-:W-:Y:S01]  /*12d0*/  IMAD R237, R3, 0x46, RZ ;  /* 0x0000004603ed7824 */ /* 0x000fe200078e02ff */
[----:B-1----:R-:W-:Y:S01]  /*12e0*/  LEA R36, P0, R15, R64, 0x1 ;  /* 0x000000400f247211 */ /* 0x002fe200078008ff */
[----:B------:R-:W-:Y:S02]  /*12f0*/  IMAD R197, R3, 0x12, RZ ;  /* 0x0000001203c57824 */ /* 0x000fe400078e02ff */
[C---:B------:R-:W-:Y:S01]  /*1300*/  IMAD R30, R58.reuse, 0x2, R29 ;  /* 0x000000023a1e7824 */ /* 0x040fe200078e021d */
[----:B------:R-:W-:Y:S01]  /*1310*/  LEA.HI.X.SX32 R37, R15, R65, 0x1, P0 ;  /* 0x000000410f257211 */ /* 0x000fe200000f0eff */
[C---:B------:R-:W-:Y:S02]  /*1320*/  IMAD R112, R3.reuse, 0x4e, RZ ;  /* 0x0000004e03707824 */ /* 0x040fe400078e02ff */
[C---:B------:R-:W-:Y:S01]  /*1330*/  IMAD R239, R3.reuse, 0x48, RZ ;  /* 0x0000004803ef7824 */ /* 0x040fe200078e02ff */
[----:B------:R-:W-:Y:S01]  /*1340*/  LEA R31, R58, R30, 0x1 ;  /* 0x0000001e3a1f7211 */ /* 0x000fe200078e08ff */
[----:B------:R1:W-:Y:S01]  /*1350*/  STL.64 [R1+0x28], R36 ;  /* 0x0000282401007387 */ /* 0x0003e20000100a00 */
[----:B------:R-:W-:-:S02]  /*1360*/  IMAD R153, R3, 0x26, RZ ;  /* 0x0000002603997824 */ /* 0x000fc400078e02ff */
[C---:B------:R-:W-:Y:S01]  /*1370*/  LEA R32, R58.reuse, R31, 0x1 ;  /* 0x0000001f3a207211 */ /* 0x040fe200078e08ff */
[----:B------:R2:W-:Y:S01]  /*1380*/  STL.64 [R1+0x20], R8 ;  /* 0x0000200801007387 */ /* 0x0005e20000100a00 */
[----:B------:R-:W-:Y:S01]  /*1390*/  IMAD R211, R3, 0x23, RZ ;  /* 0x0000002303d37824 */ /* 0x000fe200078e02ff */
[----:B------:R-:W-:Y:S01]  /*13a0*/  IADD3 R238, P5, PT, R239, R18, RZ ;  /* 0x00000012efee7210 */ /* 0x000fe20007fbe0ff */
[C---:B------:R-:W-:Y:S01]  /*13b0*/  IMAD R241, R3.reuse, 0x4a, RZ ;  /* 0x0000004a03f17824 */ /* 0x040fe200078e02ff */
[----:B------:R3:W-:Y:S01]  /*13c0*/  STL.64 [R1+0x18], R6 ;  /* 0x0000180601007387 */ /* 0x0007e20000100a00 */
[----:B------:R-:W-:Y:S02]  /*13d0*/  IMAD R33, R58, 0x2, R32 ;  /* 0x000000023a217824 */ /* 0x000fe400078e0220 */
[----:B------:R-:W-:Y:S01]  /*13e0*/  IMAD R110, R3, 0x4c, RZ ;  /* 0x0000004c036e7824 */ /* 0x000fe200078e02ff */
[----:B-1----:R-:W-:Y:S01]  /*13f0*/  LEA R36, P0, R20, R64, 0x1 ;  /* 0x0000004014247211 */ /* 0x002fe200078008ff */
[----:B------:R-:W-:-:S02]  /*1400*/  IMAD R34, R58, 0x2, R33 ;  /* 0x000000023a227824 */ /* 0x000fc400078e0221 */
[----:B------:R-:W-:Y:S01]  /*1410*/  IMAD R203, R3, 0x9, RZ ;  /* 0x0000000903cb7824 */ /* 0x000fe200078e02ff */
[-C--:B------:R-:W-:Y:S01]  /*1420*/  LEA.HI.X.SX32 R37, R20, R65.reuse, 0x1, P0 ;  /* 0x0000004114257211 */ /* 0x080fe200000f0eff */
[----:B------:R-:W-:Y:S01]  /*1430*/  IMAD R35, R58, 0x2, R34 ;  /* 0x000000023a237824 */ /* 0x000fe200078e0222 */
[-C--:B--2---:R-:W-:Y:S01]  /*1440*/  LEA R8, P1, R21, R64.reuse, 0x1 ;  /* 0x0000004015087211 */ /* 0x084fe200078208ff */
[----:B------:R-:W-:Y:S01]  /*1450*/  IMAD R151, R3, 0x27, RZ ;  /* 0x0000002703977824 */ /* 0x000fe200078e02ff */
[-C--:B---3--:R-:W-:Y:S01]  /*1460*/  LEA R6, P2, R22, R64.reuse, 0x1 ;  /* 0x0000004016067211 */ /* 0x088fe200078408ff */
[----:B------:R-:W-:Y:S01]  /*1470*/  IMAD R2, R58, 0x2, R35 ;  /* 0x000000023a027824 */ /* 0x000fe200078e0223 */
[-C--:B------:R-:W-:Y:S01]  /*1480*/  LEA.HI.X.SX32 R9, R21, R65.reuse, 0x1, P1 ;  /* 0x0000004115097211 */ /* 0x080fe200008f0eff */
[----:B------:R1:W-:Y:S01]  /*1490*/  STL.64 [R1+0x10], R36 ;  /* 0x0000102401007387 */ /* 0x0003e20000100a00 */
[-C--:B------:R-:W-:Y:S01]  /*14a0*/  LEA R248, P1, R24, R64.reuse, 0x1 ;  /* 0x0000004018f87211 */ /* 0x080fe200078208ff */
[----:B------:R-:W-:Y:S01]  /*14b0*/  IMAD R5, R58, 0x2, R2 ;  /* 0x000000023a057824 */ /* 0x000fe200078e0202 */
[----:B------:R-:W-:Y:S01]  /*14c0*/  LEA.HI.X.SX32 R7, R22, R65, 0x1, P2 ;  /* 0x0000004116077211 */ /* 0x000fe200010f0eff */
[----:B------:R2:W-:Y:S01]  /*14d0*/  STL.64 [R1+0x8], R8 ;  /* 0x0000080801007387 */ /* 0x0005e20000100a00 */
[-C--:B------:R-:W-:Y:S01]  /*14e0*/  LEA R250, P0, R23, R64.reuse, 0x1 ;  /* 0x0000004017fa7211 */ /* 0x080fe200078008ff */
[C---:B------:R-:W-:Y:S01]  /*14f0*/  IMAD R137, R3.reuse, 0x28, RZ ;  /* 0x0000002803897824 */ /* 0x040fe200078e02ff */
[----:B------:R-:W-:Y:S01]  /*1500*/  LEA R11, R58, R5, 0x1 ;  /* 0x000000053a0b7211 */ /* 0x000fe200078e08ff */
[----:B------:R3:W-:Y:S01]  /*1510*/  STL.64 [R1], R6 ;  /* 0x0000000601007387 */ /* 0x0007e20000100a00 */
[-C--:B------:R-:W-:Y:S01]  /*1520*/  LEA.HI.X.SX32 R249, R24, R65.reuse, 0x1, P1 ;  /* 0x0000004118f97211 */ /* 0x080fe200008f0eff */
[----:B------:R-:W-:Y:S01]  /*1530*/  IMAD R155, R3, 0x13, RZ ;  /* 0x00000013039b7824 */ /* 0x000fe200078e02ff */
[-C--:B------:R-:W-:Y:S01]  /*1540*/  LEA R246, P2, R25, R64.reuse, 0x1 ;  /* 0x0000004019f67211 */ /* 0x080fe200078408ff */
[C---:B------:R-:W-:Y:S01]  /*1550*/  IMAD R10, R58.reuse, 0x2, R11 ;  /* 0x000000023a0a7824 */ /* 0x040fe200078e020b */
[-C--:B------:R-:W-:Y:S01]  /*1560*/  LEA R242, P1, R27, R64.reuse, 0x1 ;  /* 0x000000401bf27211 */ /* 0x080fe200078208ff */
[----:B------:R-:W-:Y:S01]  /*1570*/  IMAD R185, R3, 0x25, RZ ;  /* 0x0000002503b97824 */ /* 0x000fe200078e02ff */
[-C--:B------:R-:W-:Y:S01]  /*1580*/  LEA.HI.X.SX32 R251, R23, R65.reuse, 0x1, P0 ;  /* 0x0000004117fb7211 */ /* 0x080fe200000f0eff */
[C---:B------:R-:W-:Y:S01]  /*1590*/  IMAD R12, R58.reuse, 0x2, R10 ;  /* 0x000000023a0c7824 */ /* 0x040fe200078e020a */
[-C--:B------:R-:W-:Y:S01]  /*15a0*/  LEA.HI.X.SX32 R247, R25, R65.reuse, 0x1, P2 ;  /* 0x0000004119f77211 */ /* 0x080fe200010f0eff */
[----:B------:R-:W-:Y:S01]  /*15b0*/  IMAD R143, R3, 0xa, RZ ;  /* 0x0000000a038f7824 */ /* 0x000fe200078e02ff */
[----:B------:R-:W-:Y:S01]  /*15c0*/  LEA.HI.X.SX32 R243, R27, R65, 0x1, P1 ;  /* 0x000000411bf37211 */ /* 0x000fe200008f0eff */
[----:B------:R-:W-:Y:S01]  /*15d0*/  IMAD R13, R58, 0x2, R12 ;  /* 0x000000023a0d7824 */ /* 0x000fe200078e020c */
[-C--:B------:R-:W-:Y:S01]  /*15e0*/  LEA R232, P2, R28, R64.reuse, 0x1 ;  /* 0x000000401ce87211 */ /* 0x080fe200078408ff */
[C---:B------:R-:W-:Y:S01]  /*15f0*/  IMAD R193, R3.reuse, 0x54, RZ ;  /* 0x0000005403c17824 */ /* 0x040fe200078e02ff */
[-C--:B------:R-:W-:Y:S01]  /*1600*/  LEA R224, P1, R30, R64.reuse, 0x1 ;  /* 0x000000401ee07211 */ /* 0x080fe200078208ff */
[C---:B------:R-:W-:Y:S01]  /*1610*/  IMAD R141, R3.reuse, 0x14, RZ ;  /* 0x00000014038d7824 */ /* 0x040fe200078e02ff */
[----:B------:R-:W-:Y:S01]  /*1620*/  LEA R14, R58, R13, 0x1 ;  /* 0x0000000d3a0e7211 */ /* 0x000fe200078e08ff */
[C---:B------:R-:W-:Y:S01]  /*1630*/  IMAD R215, R3.reuse, 0x50, RZ ;  /* 0x0000005003d77824 */ /* 0x040fe200078e02ff */
[-C--:B------:R-:W-:Y:S01]  /*1640*/  LEA R244, P0, R26, R64.reuse, 0x1 ;  /* 0x000000401af47211 */ /* 0x080fe200078008ff */
[C---:B------:R-:W-:Y:S01]  /*1650*/  IMAD R129, R3.reuse, 0x2a, RZ ;  /* 0x0000002a03817824 */ /* 0x040fe200078e02ff */
[-C--:B------:R-:W-:Y:S01]  /*1660*/  LEA.HI.X.SX32 R233, R28, R65.reuse, 0x1, P2 ;  /* 0x000000411ce97211 */ /* 0x080fe200010f0eff */
[----:B------:R-:W-:Y:S01]  /*1670*/  IMAD R15, R58, 0x2, R14 ;  /* 0x000000023a0f7824 */ /* 0x000fe200078e020e */
[-C--:B------:R-:W-:Y:S01]  /*1680*/  LEA.HI.X.SX32 R225, R30, R65.reuse, 0x1, P1 ;  /* 0x000000411ee17211 */ /* 0x080fe200008f0eff */
[----:B------:R-:W-:Y:S01]  /*1690*/  IMAD R147, R3, 0x5, RZ ;  /* 0x0000000503937824 */ /* 0x000fe200078e02ff */
[-C--:B------:R-:W-:Y:S01]  /*16a0*/  LEA R220, P2, R31, R64.reuse, 0x1 ;  /* 0x000000401fdc7211 */ /* 0x080fe200078408ff */
[----:B------:R-:W-:Y:S01]  /*16b0*/  IMAD R16, R58, 0x2, R15 ;  /* 0x000000023a107824 */ /* 0x000fe200078e020f */
[-C--:B------:R-:W-:Y:S01]  /*16c0*/  LEA R212, P1, R33, R64.reuse, 0x1 ;  /* 0x0000004021d47211 */ /* 0x080fe200078208ff */
[----:B------:R-:W-:Y:S01]  /*16d0*/  IMAD R207, R3, 0x52, RZ ;  /* 0x0000005203cf7824 */ /* 0x000fe200078e02ff */
[-C--:B------:R-:W-:Y:S01]  /*16e0*/  LEA.HI.X.SX32 R245, R26, R65.reuse, 0x1, P0 ;  /* 0x000000411af57211 */ /* 0x080fe200000f0eff */
[C---:B------:R-:W-:Y:S01]  /*16f0*/  IMAD R17, R58.reuse, 0x2, R16 ;  /* 0x000000023a117824 */ /* 0x040fe200078e0210 */
[-C--:B------:R-:W-:Y:S01]  /*1700*/  LEA R228, P0, R29, R64.reuse, 0x1 ;  /* 0x000000401de47211 */ /* 0x080fe200078008ff */
[----:B------:R-:W-:Y:S01]  /*1710*/  IMAD R115, R3, 0x2c, RZ ;  /* 0x0000002c03737824 */ /* 0x000fe200078e02ff */
[----:B------:R-:W-:Y:S01]  /*1720*/  LEA.HI.X.SX32 R221, R31, R65, 0x1, P2 ;  /* 0x000000411fdd7211 */ /* 0x000fe200010f0eff */
[C---:B------:R-:W-:Y:S01]  /*1730*/  IMAD R131, R3.reuse, 0x15, RZ ;  /* 0x0000001503837824 */ /* 0x040fe200078e02ff */
[----:B------:R-:W-:Y:S01]  /*1740*/  LEA R20, R58, R17, 0x1 ;  /* 0x000000113a147211 */ /* 0x000fe200078e08ff */
[----:B------:R-:W-:Y:S01]  /*1750*/  IMAD R187, R3, 0x56, RZ ;  /* 0x0000005603bb7824 */ /* 0x000fe200078e02ff */
[-C--:B------:R-:W-:Y:S01]  /*1760*/  LEA.HI.X.SX32 R213, R33, R65.reuse, 0x1, P1 ;  /* 0x0000004121d57211 */ /* 0x080fe200008f0eff */
[C---:B------:R-:W-:Y:S01]  /*1770*/  IMAD R133, R3.reuse, 0x29, RZ ;  /* 0x0000002903857824 */ /* 0x040fe200078e02ff */
[-C--:B------:R-:W-:Y:S01]  /*1780*/  LEA R208, P2, R34, R64.reuse, 0x1 ;  /* 0x0000004022d07211 */ /* 0x080fe200078408ff */
[----:B------:R-:W-:Y:S01]  /*1790*/  IMAD R21, R58, 0x2, R20 ;  /* 0x000000023a157824 */ /* 0x000fe200078e0214 */
[-C--:B------:R-:W-:Y:S01]  /*17a0*/  LEA R200, P1, R2, R64.reuse, 0x1 ;  /* 0x0000004002c87211 */ /* 0x080fe200078208ff */
[----:B------:R-:W-:Y:S01]  /*17b0*/  IMAD R119, R3, 0x16, RZ ;  /* 0x0000001603777824 */ /* 0x000fe200078e02ff */
[-C--:B------:R-:W-:Y:S01]  /*17c0*/  LEA.HI.X.SX32 R229, R29, R65.reuse, 0x1, P0 ;  /* 0x000000411de57211 */ /* 0x080fe200000f0eff */
[----:B------:R-:W-:Y:S01]  /*17d0*/  IMAD R22, R58, 0x2, R21 ;  /* 0x000000023a167824 */ /* 0x000fe200078e0215 */
[-C--:B------:R-:W-:Y:S01]  /*17e0*/  LEA R216, P0, R32, R64.reuse, 0x1 ;  /* 0x0000004020d87211 */ /* 0x080fe200078008ff */
[C---:B------:R-:W-:Y:S01]  /*17f0*/  IMAD R149, R3.reuse, 0x58, RZ ;  /* 0x0000005803957824 */ /* 0x040fe200078e02ff */
[-C--:B------:R-:W-:Y:S01]  /*1800*/  LEA.HI.X.SX32 R209, R34, R65.reuse, 0x1, P2 ;  /* 0x0000004122d17211 */ /* 0x080fe200010f0eff */
[----:B------:R-:W-:Y:S01]  /*1810*/  IMAD R23, R58, 0x2, R22 ;  /* 0x000000023a177824 */ /* 0x000fe200078e0216 */
[----:B------:R-:W-:Y:S01]  /*1820*/  LEA.HI.X.SX32 R201, R2, R65, 0x1, P1 ;  /* 0x0000004102c97211 */ /* 0x000fe200008f0eff */
[----:B------:R-:W-:Y:S01]  /*1830*/  IMAD R108, R3, 0x2e, RZ ;  /* 0x0000002e036c7824 */ /* 0x000fe200078e02ff */
[-C--:B------:R-:W-:Y:S01]  /*1840*/  LEA R198, P2, R5, R64.reuse, 0x1 ;  /* 0x0000004005c67211 */ /* 0x080fe200078408ff */
[C---:B------:R-:W-:Y:S01]  /*1850*/  IMAD R125, R3.reuse, 0x2b, RZ ;  /* 0x0000002b037d7824 */ /* 0x040fe200078e02ff */
[----:B------:R-:W-:Y:S01]  /*1860*/  LEA R24, R58, R23, 0x1 ;  /* 0x000000173a187211 */ /* 0x000fe200078e08ff */
[C---:B------:R-:W-:Y:S01]  /*1870*/  IMAD R145, R3.reuse, 0x5a, RZ ;  /* 0x0000005a03917824 */ /* 0x040fe200078e02ff */
[-C--:B------:R-:W-:Y:S01]  /*1880*/  LEA.HI.X.SX32 R217, R32, R65.reuse, 0x1, P0 ;  /* 0x0000004120d97211 */ /* 0x080fe200000f0eff */
[----:B------:R-:W-:Y:S01]  /*1890*/  IMAD R139, R3, 0x5c, RZ ;  /* 0x0000005c038b7824 */ /* 0x000fe200078e02ff */
[-C--:B------:R-:W-:Y:S01]  /*18a0*/  LEA R204, P0, R35, R64.reuse, 0x1 ;  /* 0x0000004023cc7211 */ /* 0x080fe200078008ff */
[----:B------:R-:W-:Y:S01]  /*18b0*/  IMAD R25, R58, 0x2, R24 ;  /* 0x000000023a197824 */ /* 0x000fe200078e0218 */
[-C--:B------:R-:W-:Y:S01]  /*18c0*/  LEA.HI.X.SX32 R199, R5, R65.reuse, 0x1, P2 ;  /* 0x0000004105c77211 */ /* 0x080fe200010f0eff */
[----:B------:R-:W-:Y:S01]  /*18d0*/  IMAD R121, R3, 0xb, RZ ;  /* 0x0000000b03797824 */ /* 0x000fe200078e02ff */
[-C--:B------:R-:W-:Y:S01]  /*18e0*/  LEA R190, P1, R10, R64.reuse, 0x1 ;  /* 0x000000400abe7211 */ /* 0x080fe200078208ff */
[C---:B------:R-:W-:Y:S01]  /*18f0*/  IMAD R26, R58.reuse, 0x2, R25 ;  /* 0x000000023a1a7824 */ /* 0x040fe200078e0219 */
[-C--:B------:R-:W-:Y:S01]  /*1900*/  LEA.HI.X.SX32 R205, R35, R65.reuse, 0x1, P0 ;  /* 0x0000004123cd7211 */ /* 0x080fe200000f0eff */
[----:B------:R-:W-:Y:S01]  /*1910*/  IMAD R109, R3, 0x17, RZ ;  /* 0x00000017036d7824 */ /* 0x000fe200078e02ff */
[-C--:B------:R-:W-:Y:S01]  /*1920*/  LEA R194, P0, R11, R64.reuse, 0x1 ;  /* 0x000000400bc27211 */ /* 0x080fe200078008ff */
[----:B------:R-:W-:Y:S01]  /*1930*/  IMAD R2, R58, 0x2, R26 ;  /* 0x000000023a027824 */ /* 0x000fe200078e021a */
[-C--:B------:R-:W-:Y:S01]  /*1940*/  LEA.HI.X.SX32 R191, R10, R65.reuse, 0x1, P1 ;  /* 0x000000410abf7211 */ /* 0x080fe200008f0eff */
[C---:B------:R-:W-:Y:S01]  /*1950*/  IMAD R135, R3.reuse, 0x5e, RZ ;  /* 0x0000005e03877824 */ /* 0x040fe200078e02ff */
[----:B------:R-:W-:Y:S01]  /*1960*/  LEA R182, P2, R12, R64, 0x1 ;  /* 0x000000400cb67211 */ /* 0x000fe200078408ff */
[C---:B------:R-:W-:Y:S01]  /*1970*/  IMAD R111, R3.reuse, 0x2d, RZ ;  /* 0x0000002d036f7824 */ /* 0x040fe200078e02ff */
[----:B------:R-:W-:Y:S01]  /*1980*/  LEA R5, R58, R2, 0x1 ;  /* 0x000000023a057211 */ /* 0x000fe200078e08ff */
[----:B------:R-:W-:Y:S01]  /*1990*/  IMAD R101, R3, 0x6, RZ ;  /* 0x0000000603657824 */ /* 0x000fe200078e02ff */
[-C--:B------:R-:W-:Y:S01]  /*19a0*/  LEA.HI.X.SX32 R195, R11, R65.reuse, 0x1, P0 ;  /* 0x000000410bc37211 */ /* 0x080fe200000f0eff */
[----:B------:R-:W-:Y:S01]  /*19b0*/  IMAD R99, R3, 0xc, RZ ;  /* 0x0000000c03637824 */ /* 0x000fe200078e02ff */
[-C--:B------:R-:W-:Y:S01]  /*19c0*/  LEA.HI.X.SX32 R183, R12, R65.reuse, 0x1, P2 ;  /* 0x000000410cb77211 */ /* 0x080fe200010f0eff */
[----:B------:R-:W-:Y:S01]  /*19d0*/  IMAD R10, R58, 0x2, R5 ;  /* 0x000000023a0a7824 */ /* 0x000fe200078e0205 */
[-C--:B------:R-:W-:Y:S01]  /*19e0*/  LEA R180, P0, R13, R64.reuse, 0x1 ;  /* 0x000000400db47211 */ /* 0x080fe200078008ff */
[----:B------:R-:W-:Y:S01]  /*19f0*/  IMAD R106, R3, 0x2f, RZ ;  /* 0x0000002f036a7824 */ /* 0x000fe200078e02ff */
[-C--:B------:R-:W-:Y:S01]  /*1a00*/  LEA R178, P1, R14, R64.reuse, 0x1 ;  /* 0x000000400eb27211 */ /* 0x080fe200078208ff */
[C---:B------:R-:W-:Y:S01]  /*1a10*/  IMAD R11, R58.reuse, 0x2, R10 ;  /* 0x000000023a0b7824 */ /* 0x040fe200078e020a */
[-C--:B------:R-:W-:Y:S01]  /*1a20*/  LEA.HI.X.SX32 R181, R13, R65.reuse, 0x1, P0 ;  /* 0x000000410db57211 */ /* 0x080fe200000f0eff */
[----:B------:R-:W-:Y:S01]  /*1a30*/  IMAD R117, R3, 0x64, RZ ;  /* 0x0000006403757824 */ /* 0x000fe200078e02ff */
[----:B------:R-:W-:Y:S01]  /*1a40*/  LEA R176, P2, R15, R64, 0x1 ;  /* 0x000000400fb07211 */ /* 0x000fe200078408ff */
[----:B------:R-:W-:Y:S01]  /*1a50*/  IMAD R12, R58, 0x2, R11 ;  /* 0x000000023a0c7824 */ /* 0x000fe200078e020b */
[-C--:B------:R-:W-:Y:S01]  /*1a60*/  LEA.HI.X.SX32 R179, R14, R65.reuse, 0x1, P1 ;  /* 0x000000410eb37211 */ /* 0x080fe200008f0eff */
[----:B------:R-:W-:Y:S01]  /*1a70*/  IMAD R104, R3, 0x3, RZ ;  /* 0x0000000303687824 */ /* 0x000fe200078e02ff */
[-C--:B------:R-:W-:Y:S01]  /*1a80*/  LEA.HI.X.SX32 R177, R15, R65.reuse, 0x1, P2 ;  /* 0x000000410fb17211 */ /* 0x080fe200010f0eff */
[C---:B------:R-:W-:Y:S01]  /*1a90*/  IMAD R113, R3.reuse, 0x66, RZ ;  /* 0x0000006603717824 */ /* 0x040fe200078e02ff */
[----:B------:R-:W-:Y:S01]  /*1aa0*/  LEA R13, R58, R12, 0x1 ;  /* 0x0000000c3a0d7211 */ /* 0x000fe200078e08ff */
[C---:B------:R-:W-:Y:S01]  /*1ab0*/  IMAD R98, R3.reuse, 0x18, RZ ;  /* 0x0000001803627824 */ /* 0x040fe200078e02ff */
[-C--:B------:R-:W-:Y:S01]  /*1ac0*/  LEA R174, P0, R16, R64.reuse, 0x1 ;  /* 0x0000004010ae7211 */ /* 0x080fe200078008ff */
        /* <DEDUP_REMOVED lines=9> */
[-C--:B------:R-:W-:Y:S01]  /*1b60*/  LEA.HI.X.SX32 R169, R21, R65.reuse, 0x1, P0 ;  /* 0x0000004115a97211 */ /* 0x080fe200000f0eff */
[----:B------:R-:W-:Y:S01]  /*1b70*/  IMAD R16, R58, 0x2, R15 ;  /* 0x000000023a107824 */ /* 0x000fe200078e020f */
[-C--:B------:R-:W-:Y:S01]  /*1b80*/  LEA R170, P2, R20, R64.reuse, 0x1 ;  /* 0x0000004014aa7211 */ /* 0x080fe200078408ff */
[C---:B------:R-:W-:Y:S01]  /*1b90*/  IMAD R100, R3.reuse, 0x6a, RZ ;  /* 0x0000006a03647824 */ /* 0x040fe200078e02ff */
[----:B------:R-:W-:Y:S01]  /*1ba0*/  LEA R166, P1, R22, R64, 0x1 ;  /* 0x0000004016a67211 */ /* 0x000fe200078208ff */
[C---:B------:R-:W-:Y:S01]  /*1bb0*/  IMAD R90, R3.reuse, 0x32, RZ ;  /* 0x00000032035a7824 */ /* 0x040fe200078e02ff */
[----:B------:R-:W-:Y:S01]  /*1bc0*/  LEA R17, R58, R16, 0x1 ;  /* 0x000000103a117211 */ /* 0x000fe200078e08ff */
[C---:B------:R-:W-:Y:S01]  /*1bd0*/  IMAD R93, R3.reuse, 0x31, RZ ;  /* 0x00000031035d7824 */ /* 0x040fe200078e02ff */
[-C--:B------:R-:W-:Y:S01]  /*1be0*/  LEA R162, P0, R24, R64.reuse, 0x1 ;  /* 0x0000004018a27211 */ /* 0x080fe200078008ff */
[C---:B------:R-:W-:Y:S01]  /*1bf0*/  IMAD R92, R3.reuse, 0x19, RZ ;  /* 0x00000019035c7824 */ /* 0x040fe200078e02ff */
[-C--:B------:R-:W-:Y:S01]  /*1c00*/  LEA.HI.X.SX32 R171, R20, R65.reuse, 0x1, P2 ;  /* 0x0000004114ab7211 */ /* 0x080fe200010f0eff */
[----:B-1----:R-:W-:Y:S01]  /*1c10*/  IMAD R37, R58, 0x2, R17 ;  /* 0x000000023a257824 */ /* 0x002fe200078e0211 */
[-C--:B------:R-:W-:Y:S01]  /*1c20*/  LEA.HI.X.SX32 R167, R22, R65.reuse, 0x1, P1 ;  /* 0x0000004116a77211 */ /* 0x080fe200008f0eff */
[----:B------:R-:W-:Y:S01]  /*1c30*/  IMAD R81, R3, 0x34, RZ ;  /* 0x0000003403517824 */ /* 0x000fe200078e02ff */
[-C--:B------:R-:W-:Y:S01]  /*1c40*/  LEA.HI.X.SX32 R163, R24, R65.reuse, 0x1, P0 ;  /* 0x0000004118a37211 */ /* 0x080fe200000f0eff */
[----:B------:R-:W-:Y:S01]  /*1c50*/  IMAD R39, R58, 0x2, R37 ;  /* 0x000000023a277824 */ /* 0x000fe200078e0225 */
[-C--:B------:R-:W-:Y:S01]  /*1c60*/  LEA R164, P2, R23, R64.reuse, 0x1 ;  /* 0x0000004017a47211 */ /* 0x080fe200078408ff */
[----:B------:R-:W-:Y:S01]  /*1c70*/  IMAD R94, R3, 0x6e, RZ ;  /* 0x0000006e035e7824 */ /* 0x000fe200078e02ff */
[-C--:B------:R-:W-:Y:S01]  /*1c80*/  LEA R160, P1, R25, R64.reuse, 0x1 ;  /* 0x0000004019a07211 */ /* 0x080fe200078208ff */
[C---:B------:R-:W-:Y:S01]  /*1c90*/  IMAD R84, R3.reuse, 0x1a, RZ ;  /* 0x0000001a03547824 */ /* 0x040fe200078e02ff */
[CC--:B------:R-:W-:Y:S01]  /*1ca0*/  LEA R156, P0, R2.reuse, R64.reuse, 0x1 ;  /* 0x00000040029c7211 */ /* 0x0c0fe200078008ff */
[----:B------:R-:W-:Y:S01]  /*1cb0*/  IMAD R102, R3, 0x68, RZ ;  /* 0x0000006803667824 */ /* 0x000fe200078e02ff */
[-C--:B------:R-:W-:Y:S01]  /*1cc0*/  LEA.HI.X.SX32 R165, R23, R65.reuse, 0x1, P2 ;  /* 0x0000004117a57211 */ /* 0x080fe200010f0eff */
[----:B------:R-:W-:Y:S01]  /*1cd0*/  IMAD R96, R3, 0x6c, RZ ;  /* 0x0000006c03607824 */ /* 0x000fe200078e02ff */
[-C--:B------:R-:W-:Y:S01]  /*1ce0*/  LEA.HI.X.SX32 R161, R25, R65.reuse, 0x1, P1 ;  /* 0x0000004119a17211 */ /* 0x080fe200008f0eff */
[C---:B------:R-:W-:Y:S01]  /*1cf0*/  IMAD R85, R3.reuse, 0xd, RZ ;  /* 0x0000000d03557824 */ /* 0x040fe200078e02ff */
[-C--:B------:R-:W-:Y:S01]  /*1d00*/  LEA.HI.X.SX32 R157, R2, R65.reuse, 0x1, P0 ;  /* 0x00000041029d7211 */ /* 0x080fe200000f0eff */
[----:B------:R-:W-:Y:S01]  /*1d10*/  IMAD R2, R58, 0x2, R39 ;  /* 0x000000023a027824 */ /* 0x000fe200078e0227 */
[CC--:B------:R-:W-:Y:S01]  /*1d20*/  LEA R158, P2, R26.reuse, R64.reuse, 0x1 ;  /* 0x000000401a9e7211 */ /* 0x0c0fe200078408ff */
[----:B------:R-:W-:Y:S01]  /*1d30*/  IMAD R76, R3, 0x36, RZ ;  /* 0x00000036034c7824 */ /* 0x000fe200078e02ff */
[-C--:B------:R-:W-:Y:S01]  /*1d40*/  LEA R70, P1, R5, R64.reuse, 0x1 ;  /* 0x0000004005467211 */ /* 0x080fe200078208ff */
[C---:B------:R-:W-:Y:S01]  /*1d50*/  IMAD R87, R3.reuse, 0x33, RZ ;  /* 0x0000003303577824 */ /* 0x040fe200078e02ff */
[-C--:B------:R-:W-:Y:S01]  /*1d60*/  LEA.HI.X.SX32 R159, R26, R65.reuse, 0x1, P2 ;  /* 0x000000411a9f7211 */ /* 0x080fe200010f0eff */
[----:B------:R-:W-:Y:S01]  /*1d70*/  IMAD R78, R3, 0x1b, RZ ;  /* 0x0000001b034e7824 */ /* 0x000fe200078e02ff */
[-C--:B------:R-:W-:Y:S01]  /*1d80*/  LEA.HI.X.SX32 R71, R5, R65.reuse, 0x1, P1 ;  /* 0x0000004105477211 */ /* 0x080fe200008f0eff */
[C---:B------:R-:W-:Y:S01]  /*1d90*/  IMAD R79, R3.reuse, 0x35, RZ ;  /* 0x00000035034f7824 */ /* 0x040fe200078e02ff */
[----:B------:R-:W-:Y:S01]  /*1da0*/  LEA R20, P2, R10, R64, 0x1 ;  /* 0x000000400a147211 */ /* 0x000fe200078408ff */
[C---:B------:R-:W-:Y:S01]  /*1db0*/  IMAD R74, R3.reuse, 0x37, RZ ;  /* 0x00000037034a7824 */ /* 0x040fe200078e02ff */
[----:B------:R-:W-:Y:S01]  /*1dc0*/  LEA R5, R58, R2, 0x1 ;  /* 0x000000023a057211 */ /* 0x000fe200078e08ff */
[C---:B------:R-:W-:Y:S01]  /*1dd0*/  IMAD R86, R3.reuse, 0x72, RZ ;  /* 0x0000007203567824 */ /* 0x040fe200078e02ff */
[-C--:B------:R-:W-:Y:S01]  /*1de0*/  LEA.HI.X.SX32 R21, R10, R65.reuse, 0x1, P2 ;  /* 0x000000410a157211 */ /* 0x080fe200010f0eff */
[----:B------:R-:W-:Y:S01]  /*1df0*/  IMAD R80, R3, 0x76, RZ ;  /* 0x0000007603507824 */ /* 0x000fe200078e02ff */
[-C--:B------:R-:W-:Y:S01]  /*1e00*/  LEA R22, P0, R11, R64.reuse, 0x1 ;  /* 0x000000400b167211 */ /* 0x080fe200078008ff */
[----:B------:R-:W-:Y:S01]  /*1e10*/  IMAD R10, R58, 0x2, R5 ;  /* 0x000000023a0a7824 */ /* 0x000fe200078e0205 */
[-C--:B------:R-:W-:Y:S01]  /*1e20*/  LEA R24, P1, R12, R64.reuse, 0x1 ;  /* 0x000000400c187211 */ /* 0x080fe200078208ff */
[----:B------:R-:W-:Y:S01]  /*1e30*/  IMAD R88, R3, 0x70, RZ ;  /* 0x0000007003587824 */ /* 0x000fe200078e02ff */
[-C--:B------:R-:W-:Y:S01]  /*1e40*/  LEA.HI.X.SX32 R23, R11, R65.reuse, 0x1, P0 ;  /* 0x000000410b177211 */ /* 0x080fe200000f0eff */
[----:B------:R-:W-:Y:S01]  /*1e50*/  IMAD R11, R58, 0x2, R10 ;  /* 0x000000023a0b7824 */ /* 0x000fe200078e020a */
[-C--:B------:R-:W-:Y:S01]  /*1e60*/  LEA.HI.X.SX32 R25, R12, R65.reuse, 0x1, P1 ;  /* 0x000000410c197211 */ /* 0x080fe200008f0eff */
[----:B------:R-:W-:Y:S01]  /*1e70*/  IMAD R75, R3, 0x39, RZ ;  /* 0x00000039034b7824 */ /* 0x000fe200078e02ff */
[-C--:B------:R-:W-:Y:S01]  /*1e80*/  LEA R26, P2, R13, R64.reuse, 0x1 ;  /* 0x000000400d1a7211 */ /* 0x080fe200078408ff */
[----:B------:R-:W-:Y:S01]  /*1e90*/  IMAD R12, R58, 0x2, R11 ;  /* 0x000000023a0c7824 */ /* 0x000fe200078e020b */
[----:B------:R-:W-:Y:S01]  /*1ea0*/  LEA R28, P0, R14, R64, 0x1 ;  /* 0x000000400e1c7211 */ /* 0x000fe200078008ff */
[----:B------:R-:W-:Y:S01]  /*1eb0*/  IMAD R83, R3, 0x1d, RZ ;  /* 0x0000001d03537824 */ /* 0x000fe200078e02ff */
[-C--:B------:R-:W-:Y:S01]  /*1ec0*/  LEA.HI.X.SX32 R27, R13, R65.reuse, 0x1, P2 ;  /* 0x000000410d1b7211 */ /* 0x080fe200010f0eff */
        /* <DEDUP_REMOVED lines=8> */
[C---:B------:R-:W-:Y:S01]  /*1f50*/  IMAD R91, R3.reuse, 0x3b, RZ ;  /* 0x0000003b035b7824 */ /* 0x040fe200078e02ff */
[-C--:B------:R-:W-:Y:S01]  /*1f60*/  LEA R32, P2, R16, R64.reuse, 0x1 ;  /* 0x0000004010207211 */ /* 0x080fe200078408ff */
[----:B------:R-:W-:Y:S01]  /*1f70*/  IMAD R97, R3, 0xf, RZ ;  /* 0x0000000f03617824 */ /* 0x000fe200078e02ff */
[-C--:B------:R-:W-:Y:S01]  /*1f80*/  LEA.HI.X.SX32 R31, R15, R65.reuse, 0x1, P1 ;  /* 0x000000410f1f7211 */ /* 0x080fe200008f0eff */
[----:B------:R-:W-:Y:S01]  /*1f90*/  IMAD R15, R58, 0x2, R14 ;  /* 0x000000023a0f7824 */ /* 0x000fe200078e020e */
[-C--:B------:R-:W-:Y:S01]  /*1fa0*/  LEA.HI.X.SX32 R35, R17, R65.reuse, 0x1, P0 ;  /* 0x0000004111237211 */ /* 0x080fe200000f0eff */
[----:B------:R-:W-:Y:S01]  /*1fb0*/  IMAD R17, R3, 0x7c, RZ ;  /* 0x0000007c03117824 */ /* 0x000fe200078e02ff */
[-C--:B------:R-:W-:Y:S01]  /*1fc0*/  LEA R36, P1, R37, R64.reuse, 0x1 ;  /* 0x0000004025247211 */ /* 0x080fe200078208ff */
[C---:B------:R-:W-:Y:S01]  /*1fd0*/  IMAD R103, R3.reuse, 0x3d, RZ ;  /* 0x0000003d03677824 */ /* 0x040fe200078e02ff */
[-C--:B------:R-:W-:Y:S01]  /*1fe0*/  LEA R40, P0, R2, R64.reuse, 0x1 ;  /* 0x0000004002287211 */ /* 0x080fe200078008ff */
[C---:B------:R-:W-:Y:S01]  /*1ff0*/  IMAD R105, R3.reuse, 0x1f, RZ ;  /* 0x0000001f03697824 */ /* 0x040fe200078e02ff */
[-C--:B------:R-:W-:Y:S01]  /*2000*/  LEA.HI.X.SX32 R33, R16, R65.reuse, 0x1, P2 ;  /* 0x0000004110217211 */ /* 0x080fe200010f0eff */
[----:B------:R-:W-:Y:S01]  /*2010*/  IMAD R16, R3, 0x78, RZ ;  /* 0x0000007803107824 */ /* 0x000fe200078e02ff */
[-C--:B------:R-:W-:Y:S01]  /*2020*/  LEA R38, P2, R39, R64.reuse, 0x1 ;  /* 0x0000004027267211 */ /* 0x080fe200078408ff */
[----:B------:R-:W-:Y:S01]  /*2030*/  IMAD.SHL.U32 R73, R3, 0x4, RZ ;  /* 0x0000000403497824 */ /* 0x000fe200078e00ff */
[-C--:B------:R-:W-:Y:S01]  /*2040*/  LEA.HI.X.SX32 R37, R37, R65.reuse, 0x1, P1 ;  /* 0x0000004125257211 */ /* 0x080fe200008f0eff */
[----:B------:R-:W-:Y:S01]  /*2050*/  IMAD R66, R3, 0x7e, RZ ;  /* 0x0000007e03427824 */ /* 0x000fe200078e02ff */
[-C--:B------:R-:W-:Y:S01]  /*2060*/  LEA.HI.X.SX32 R41, R2, R65.reuse, 0x1, P0 ;  /* 0x0000004102297211 */ /* 0x080fe200000f0eff */
[----:B------:R-:W-:Y:S01]  /*2070*/  IMAD R2, R58, 0x2, R15 ;  /* 0x000000023a027824 */ /* 0x000fe200078e020f */
[-C--:B------:R-:W-:Y:S01]  /*2080*/  LEA R42, P1, R5, R64.reuse, 0x1 ;  /* 0x00000040052a7211 */ /* 0x080fe200078208ff */
[----:B------:R-:W-:Y:S01]  /*2090*/  IMAD.SHL.U32 R72, R3, 0x8, RZ ;  /* 0x0000000803487824 */ /* 0x000fe200078e00ff */
[-C--:B------:R-:W-:Y:S01]  /*20a0*/  LEA.HI.X.SX32 R39, R39, R65.reuse, 0x1, P2 ;  /* 0x0000004127277211 */ /* 0x080fe200010f0eff */
[C---:B------:R-:W-:Y:S01]  /*20b0*/  IMAD.SHL.U32 R69, R3.reuse, 0x10, RZ ;  /* 0x0000001003457824 */ /* 0x040fe200078e00ff */
[----:B------:R-:W-:Y:S01]  /*20c0*/  LEA R44, P2, R10, R64, 0x1 ;  /* 0x000000400a2c7211 */ /* 0x000fe200078408ff */
[----:B------:R-:W-:Y:S01]  /*20d0*/  IMAD R67, R3, 0x3f, RZ ;  /* 0x0000003f03437824 */ /* 0x000fe200078e02ff */
[----:B------:R-:W-:-:S02]  /*20e0*/  LEA.HI.X.SX32 R43, R5, R65, 0x1, P1 ;  /* 0x00000041052b7211 */ /* 0x000fc400008f0eff */
[----:B------:R-:W-:Y:S02]  /*20f0*/  LEA R5, R58, R2, 0x1 ;  /* 0x000000023a057211 */ /* 0x000fe400078e08ff */
[-C--:B------:R-:W-:Y:S02]  /*2100*/  LEA.HI.X.SX32 R45, R10, R65.reuse, 0x1, P2 ;  /* 0x000000410a2d7211 */ /* 0x080fe400010f0eff */
[-C--:B------:R-:W-:Y:S01]  /*2110*/  LEA R50, P2, R13, R64.reuse, 0x1 ;  /* 0x000000400d327211 */ /* 0x080fe200078408ff */
[----:B------:R-:W-:Y:S01]  /*2120*/  IMAD R10, R58, 0x2, R5 ;  /* 0x000000023a0a7824 */ /* 0x000fe200078e0205 */
[-C--:B------:R-:W-:Y:S02]  /*2130*/  LEA R46, P0, R11, R64.reuse, 0x1 ;  /* 0x000000400b2e7211 */ /* 0x080fe400078008ff */
[-C--:B------:R-:W-:Y:S02]  /*2140*/  LEA R48, P1, R12, R64.reuse, 0x1 ;  /* 0x000000400c307211 */ /* 0x080fe400078208ff */
[-C--:B------:R-:W-:Y:S01]  /*2150*/  LEA.HI.X.SX32 R51, R13, R65.reuse, 0x1, P2 ;  /* 0x000000410d337211 */ /* 0x080fe200010f0eff */
[----:B------:R-:W-:Y:S01]  /*2160*/  IMAD R13, R3, 0xe, RZ ;  /* 0x0000000e030d7824 */ /* 0x000fe200078e02ff */
[----:B------:R-:W-:Y:S01]  /*2170*/  LEA.HI.X.SX32 R47, R11, R65, 0x1, P0 ;  /* 0x000000410b2f7211 */ /* 0x000fe200000f0eff */
[----:B------:R-:W-:Y:S01]  /*2180*/  IMAD R11, R58, 0x2, R10 ;  /* 0x000000023a0b7824 */ /* 0x000fe200078e020a */
[----:B------:R-:W-:-:S02]  /*2190*/  LEA R56, P2, R2, R64, 0x1 ;  /* 0x0000004002387211 */ /* 0x000fc400078408ff */
[-C--:B------:R-:W-:Y:S01]  /*21a0*/  LEA.HI.X.SX32 R49, R12, R65.reuse, 0x1, P1 ;  /* 0x000000410c317211 */ /* 0x080fe200008f0eff */
[----:B------:R-:W-:Y:S01]  /*21b0*/  IMAD R12, R3, 0x1c, RZ ;  /* 0x0000001c030c7824 */ /* 0x000fe200078e02ff */
[-C--:B------:R-:W-:Y:S02]  /*21c0*/  LEA R52, P0, R14, R64.reuse, 0x1 ;  /* 0x000000400e347211 */ /* 0x080fe400078008ff */
[-C--:B------:R-:W-:Y:S02]  /*21d0*/  LEA R54, P1, R15, R64.reuse, 0x1 ;  /* 0x000000400f367211 */ /* 0x080fe400078208ff */
[-C--:B------:R-:W-:Y:S01]  /*21e0*/  LEA.HI.X.SX32 R57, R2, R65.reuse, 0x1, P2 ;  /* 0x0000004102397211 */ /* 0x080fe200010f0eff */
[----:B------:R-:W-:Y:S01]  /*21f0*/  IMAD R2, R58, 0x2, R11 ;  /* 0x000000023a027824 */ /* 0x000fe200078e020b */
[-C--:B------:R-:W-:Y:S01]  /*2200*/  LEA.HI.X.SX32 R53, R14, R65.reuse, 0x1, P0 ;  /* 0x000000410e357211 */ /* 0x080fe200000f0eff */
[----:B------:R-:W-:Y:S01]  /*2210*/  IMAD R14, R3, 0x7a, RZ ;  /* 0x0000007a030e7824 */ /* 0x000fe200078e02ff */
[----:B------:R-:W-:Y:S01]  /*2220*/  LEA.HI.X.SX32 R55, R15, R65, 0x1, P1 ;  /* 0x000000410f377211 */ /* 0x000fe200008f0eff */
[----:B------:R-:W-:Y:S01]  /*2230*/  IMAD R15, R3, 0x7, RZ ;  /* 0x00000007030f7824 */ /* 0x000fe200078e02ff */
[----:B------:R-:W-:-:S02]  /*2240*/  LEA R58, P0, R5, R64, 0x1 ;  /* 0x00000040053a7211 */ /* 0x000fc400078008ff */
[-C--:B------:R-:W-:Y:S02]  /*2250*/  LEA R60, P1, R10, R64.reuse, 0x1 ;  /* 0x000000400a3c7211 */ /* 0x080fe400078208ff */
[-C--:B------:R-:W-:Y:S02]  /*2260*/  LEA R62, P2, R11, R64.reuse, 0x1 ;  /* 0x000000400b3e7211 */ /* 0x080fe400078408ff */
[----:B------:R-:W-:Y:S02]  /*2270*/  LEA R64, P3, R2, R64, 0x1 ;  /* 0x0000004002407211 */ /* 0x000fe400078608ff */
[-C--:B------:R-:W-:Y:S02]  /*2280*/  LEA.HI.X.SX32 R59, R5, R65.reuse, 0x1, P0 ;  /* 0x00000041053b7211 */ /* 0x080fe400000f0eff */
[-C--:B------:R-:W-:Y:S01]  /*2290*/  LEA.HI.X.SX32 R61, R10, R65.reuse, 0x1, P1 ;  /* 0x000000410a3d7211 */ /* 0x080fe200008f0eff */
[----:B------:R-:W-:Y:S01]  /*22a0*/  IMAD R10, R3, 0x38, RZ ;  /* 0x00000038030a7824 */ /* 0x000fe200078e02ff */
[-C--:B------:R-:W-:Y:S01]  /*22b0*/  LEA.HI.X.SX32 R63, R11, R65.reuse, 0x1, P2 ;  /* 0x000000410b3f7211 */ /* 0x080fe200010f0eff */
[C---:B------:R-:W-:Y:S01]  /*22c0*/  IMAD R11, R3.reuse, 0x3a, RZ ;  /* 0x0000003a030b7824 */ /* 0x040fe200078e02ff */
[----:B------:R-:W-:Y:S01]  /*22d0*/  LEA.HI.X.SX32 R65, R2, R65, 0x1, P3 ;  /* 0x0000004102417211 */ /* 0x000fe200018f0eff */
[----:B------:R-:W-:Y:S01]  /*22e0*/  IMAD R2, R3, 0x3e, RZ ;  /* 0x0000003e03027824 */ /* 0x000fe200078e02ff */
[----:B--2---:R-:W-:-:S02]  /*22f0*/  IADD3 R8, P3, PT, R231, R18, RZ ;  /* 0x00000012e7087210 */ /* 0x004fc40007f7e0ff */
[-C--:B------:R-:W-:Y:S02]  /*2300*/  IADD3 R230, P1, PT, R235, R18.reuse, RZ ;  /* 0x00000012ebe67210 */ /* 0x080fe40007f3e0ff */
[----:B------:R-:W-:Y:S02]  /*2310*/  LEA.HI.X.SX32 R9, R223, R19, 0x1, P3 ;  /* 0x00000013df097211 */ /* 0x000fe400018f0eff */
[-C--:B---3--:R-:W-:Y:S01]  /*2320*/  IADD3 R6, P6, PT, R227, R18.reuse, RZ ;  /* 0x00000012e3067210 */ /* 0x088fe20007fde0ff */
[----:B------:R-:W-:Y:S01]  /*2330*/  STL [R1+0x130], R230 ;  /* 0x000130e601007387 */ /* 0x000fe20000100800 */
[-C--:B------:R-:W-:Y:S02]  /*2340*/  IADD3 R236, P2, PT, R237, R18.reuse, RZ ;  /* 0x00000012edec7210 */ /* 0x080fe40007f5e0ff */
[-C--:B------:R-:W-:Y:S01]  /*2350*/  IADD3 R240, P0, PT, R241, R18.reuse, RZ ;  /* 0x00000012f1f07210 */ /* 0x080fe20007f1e0ff */
[----:B------:R1:W-:Y:S01]  /*2360*/  STL.64 [R1+0x138], R8 ;  /* 0x0001380801007387 */ /* 0x0003e20000100a00 */
[----:B------:R-:W-:-:S02]  /*2370*/  IADD3 R234, P4, PT, R110, R18, RZ ;  /* 0x000000126eea7210 */ /* 0x000fc40007f9e0ff */
[-C--:B------:R-:W-:Y:S02]  /*2380*/  LEA.HI.X.SX32 R239, R189, R19.reuse, 0x1, P5 ;  /* 0x00000013bdef7211 */ /* 0x080fe400028f0eff */
[----:B------:R-:W-:Y:S01]  /*2390*/  SHF.L.U32 R5, R3, 0x1, RZ ;  /* 0x0000000103057819 */ /* 0x000fe200000006ff */
[----:B-1----:R-:W2:Y:S01]  /*23a0*/  LDL.LU.64 R8, [R1+0x248] ;  /* 0x0002480001087983 */ /* 0x002ea20000300a00 */
[----:B------:R-:W-:Y:S01]  /*23b0*/  LEA.HI.X.SX32 R7, R219, R19, 0x1, P6 ;  /* 0x00000013db077211 */ /* 0x000fe200030f0eff */
[----:B------:R-:W-:Y:S02]  /*23c0*/  IMAD.MOV.U32 R223, RZ, RZ, R231 ;  /* 0x000000ffffdf7224 */ /* 0x000fe400078e00e7 */
[----:B------:R-:W-:Y:S01]  /*23d0*/  IMAD.MOV.U32 R222, RZ, RZ, R230 ;  /* 0x000000ffffde7224 */ /* 0x000fe200078e00e6 */
[----:B------:R-:W-:Y:S01]  /*23e0*/  IADD3 R230, P3, PT, R112, R18, RZ ;  /* 0x0000001270e67210 */ /* 0x000fe20007f7e0ff */
[----:B------:R1:W-:Y:S04]  /*23f0*/  STL.64 [R1+0x1b8], R6 ;  /* 0x0001b80601007387 */ /* 0x0003e80000100a00 */
[----:B-1----:R-:W3:Y:S01]  /*2400*/  LDL.LU.64 R6, [R1+0x240] ;  /* 0x0002400001067983 */ /* 0x002ee20000300a00 */
[----:B------:R-:W-:Y:S01]  /*2410*/  MOV R219, R223 ;  /* 0x000000df00db7202 */ /* 0x000fe20000000f00 */
[----:B------:R-:W-:Y:S01]  /*2420*/  IMAD.MOV.U32 R218, RZ, RZ, R222 ;  /* 0x000000ffffda7224 */ /* 0x000fe200078e00de */
[----:B------:R-:W-:-:S02]  /*2430*/  LEA.HI.X.SX32 R219, R227, R19, 0x1, P1 ;  /* 0x00000013e3db7211 */ /* 0x000fc400008f0eff */
[-C--:B------:R-:W-:Y:S02]  /*2440*/  IADD3 R218, P1, PT, R189, R18.reuse, RZ ;  /* 0x00000012bdda7210 */ /* 0x080fe40007f3e0ff */
[-C--:B------:R-:W-:Y:S01]  /*2450*/  IADD3 R222, P6, PT, R197, R18.reuse, RZ ;  /* 0x00000012c5de7210 */ /* 0x080fe20007fde0ff */
[----:B------:R1:W-:Y:S01]  /*2460*/  STL [R1+0x134], R219 ;  /* 0x000134db01007387 */ /* 0x0003e20000100800 */
[-C--:B------:R-:W-:Y:S02]  /*2470*/  LEA.HI.X.SX32 R237, R211, R19.reuse, 0x1, P2 ;  /* 0x00000013d3ed7211 */ /* 0x080fe400010f0eff */
[-C--:B------:R-:W-:Y:S02]  /*2480*/  LEA.HI.X.SX32 R223, R203, R19.reuse, 0x1, P6 ;  /* 0x00000013cbdf7211 */ /* 0x080fe400030f0eff */
[----:B------:R-:W-:Y:S01]  /*2490*/  LEA.HI.X.SX32 R231, R151, R19, 0x1, P3 ;  /* 0x0000001397e77211 */ /* 0x000fe200018f0eff */
[----:B------:R-:W-:Y:S01]  /*24a0*/  STL.64 [R1+0x128], R236 ;  /* 0x000128ec01007387 */ /* 0x000fe20000100a00 */
[----:B------:R-:W-:-:S02]  /*24b0*/  IADD3 R152, P3, PT, R137, R18, RZ ;  /* 0x0000001289987210 */ /* 0x000fc40007f7e0ff */
[-C--:B------:R-:W-:Y:S01]  /*24c0*/  IADD3 R192, P5, PT, R193, R18.reuse, RZ ;  /* 0x00000012c1c07210 */ /* 0x080fe20007fbe0ff */
[----:B------:R-:W-:Y:S01]  /*24d0*/  STL.64 [R1+0x1f8], R222 ;  /* 0x0001f8de01007387 */ /* 0x000fe20000100a00 */
[-C--:B-1----:R-:W-:Y:S02]  /*24e0*/  LEA.HI.X.SX32 R219, R197, R19.reuse, 0x1, P1 ;  /* 0x00000013c5db7211 */ /* 0x082fe400008f0eff */
[-C--:B------:R-:W-:Y:S02]  /*24f0*/  IADD3 R202, P1, PT, R153, R18.reuse, RZ ;  /* 0x0000001299ca7210 */ /* 0x080fe40007f3e0ff */
[-C--:B------:R-:W-:Y:S01]  /*2500*/  LEA.HI.X.SX32 R241, R185, R19.reuse, 0x1, P0 ;  /* 0x00000013b9f17211 */ /* 0x080fe200000f0eff */
[----:B------:R-:W-:Y:S01]  /*2510*/  STL.64 [R1+0x1b0], R218 ;  /* 0x0001b0da01007387 */ /* 0x000fe20000100a00 */
[-C--:B------:R-:W-:Y:S02]  /*2520*/  LEA.HI.X.SX32 R203, R155, R19.reuse, 0x1, P1 ;  /* 0x000000139bcb7211 */ /* 0x080fe400008f0eff */
[----:B------:R-:W-:Y:S01]  /*2530*/  IADD3 R184, P1, PT, R143, R18, RZ ;  /* 0x000000128fb87210 */ /* 0x000fe20007f3e0ff */
[----:B------:R-:W-:Y:S01]  /*2540*/  STL.64 [R1+0x120], R238 ;  /* 0x000120ee01007387 */ /* 0x000fe20000100a00 */
[----:B------:R-:W-:-:S02]  /*2550*/  LEA.HI.X.SX32 R235, R153, R19, 0x1, P4 ;  /* 0x0000001399eb7211 */ /* 0x000fc400020f0eff */
[CC--:B------:R-:W-:Y:S01]  /*2560*/  IADD3 R154, P4, PT, R141.reuse, R18.reuse, RZ ;  /* 0x000000128d9a7210 */ /* 0x0c0fe20007f9e0ff */
[----:B------:R-:W-:Y:S01]  /*2570*/  STL.64 [R1+0x118], R240 ;  /* 0x000118f001007387 */ /* 0x000fe20000100a00 */
[-C--:B------:R-:W-:Y:S02]  /*2580*/  LEA.HI.X.SX32 R153, R141, R19.reuse, 0x1, P3 ;  /* 0x000000138d997211 */ /* 0x080fe400018f0eff */
[-C--:B------:R-:W-:Y:S01]  /*2590*/  IADD3 R214, P2, PT, R215, R18.reuse, RZ ;  /* 0x00000012d7d67210 */ /* 0x080fe20007f5e0ff */
[----:B------:R-:W-:Y:S01]  /*25a0*/  STL.64 [R1+0x1a8], R202 ;  /* 0x0001a8ca01007387 */ /* 0x000fe20000100a00 */
[-C--:B------:R-:W-:Y:S02]  /*25b0*/  IADD3 R142, P3, PT, R129, R18.reuse, RZ ;  /* 0x00000012818e7210 */ /* 0x080fe40007f7e0ff */
[----:B------:R-:W-:Y:S01]  /*25c0*/  IADD3 R206, P6, PT, R207, R18, RZ ;  /* 0x00000012cfce7210 */ /* 0x000fe20007fde0ff */
[----:B------:R-:W-:Y:S01]  /*25d0*/  STL.64 [R1+0x110], R234 ;  /* 0x000110ea01007387 */ /* 0x000fe20000100a00 */
[----:B------:R-:W-:-:S02]  /*25e0*/  LEA.HI.X.SX32 R185, R147, R19, 0x1, P1 ;  /* 0x0000001393b97211 */ /* 0x000fc400008f0eff */
[-C--:B------:R-:W-:Y:S01]  /*25f0*/  LEA.HI.X.SX32 R193, R129, R19.reuse, 0x1, P5 ;  /* 0x0000001381c17211 */ /* 0x080fe200028f0eff */
[----:B------:R-:W-:Y:S01]  /*2600*/  STL.64 [R1+0x108], R230 ;  /* 0x000108e601007387 */ /* 0x000fe20000100a00 */
[-C--:B------:R-:W-:Y:S02]  /*2610*/  LEA.HI.X.SX32 R155, R143, R19.reuse, 0x1, P4 ;  /* 0x000000138f9b7211 */ /* 0x080fe400020f0eff */
[----:B------:R-:W-:Y:S02]  /*2620*/  CS2R R128, SRZ ;  /* 0x0000000000807805 */ /* 0x000fe4000001ff00 */
[-C--:B------:R-:W-:Y:S01]  /*2630*/  IADD3 R130, P5, PT, R115, R18.reuse, RZ ;  /* 0x0000001273827210 */ /* 0x080fe20007fbe0ff */
[----:B------:R-:W-:Y:S01]  /*2640*/  STL.64 [R1+0x218], R184 ;  /* 0x000218b801007387 */ /* 0x000fe20000100a00 */
[----:B------:R-:W-:Y:S02]  /*2650*/  IADD3 R186, P0, PT, R187, R18, RZ ;  /* 0x00000012bbba7210 */ /* 0x000fe40007f1e0ff */
[-C--:B------:R-:W-:Y:S01]  /*2660*/  LEA.HI.X.SX32 R215, R137, R19.reuse, 0x1, P2 ;  /* 0x0000001389d77211 */ /* 0x080fe200010f0eff */
[----:B------:R-:W-:Y:S01]  /*2670*/  STL.64 [R1+0x1f0], R154 ;  /* 0x0001f09a01007387 */ /* 0x000fe20000100a00 */
[----:B------:R-:W-:-:S02]  /*2680*/  LEA.HI.X.SX32 R143, R131, R19, 0x1, P3 ;  /* 0x00000013838f7211 */ /* 0x000fc400018f0eff */
[-C--:B------:R-:W-:Y:S01]  /*2690*/  LEA.HI.X.SX32 R207, R133, R19.reuse, 0x1, P6 ;  /* 0x0000001385cf7211 */ /* 0x080fe200030f0eff */
[----:B------:R-:W-:Y:S01]  /*26a0*/  STL.64 [R1+0x1a0], R152 ;  /* 0x0001a09801007387 */ /* 0x000fe20000100a00 */
[CC--:B------:R-:W-:Y:S02]  /*26b0*/  IADD3 R132, P3, PT, R119.reuse, R18.reuse, RZ ;  /* 0x0000001277847210 */ /* 0x0c0fe40007f7e0ff */
[----:B------:R-:W-:Y:S01]  /*26c0*/  LEA.HI.X.SX32 R131, R119, R19, 0x1, P5 ;  /* 0x0000001377837211 */ /* 0x000fe200028f0eff */
[----:B------:R-:W-:Y:S01]  /*26d0*/  STL.64 [R1+0x100], R214 ;  /* 0x000100d601007387 */ /* 0x000fe20000100a00 */
[-C--:B------:R-:W-:Y:S02]  /*26e0*/  IADD3 R148, P1, PT, R149, R18.reuse, RZ ;  /* 0x0000001295947210 */ /* 0x080fe40007f3e0ff */
[-C--:B------:R-:W-:Y:S01]  /*26f0*/  IADD3 R124, P5, PT, R108, R18.reuse, RZ ;  /* 0x000000126c7c7210 */ /* 0x080fe20007fbe0ff */
[----:B------:R-:W-:Y:S01]  /*2700*/  STL.64 [R1+0xf8], R206 ;  /* 0x0000f8ce01007387 */ /* 0x000fe20000100a00 */
[----:B------:R-:W-:-:S02]  /*2710*/  IADD3 R144, P4, PT, R145, R18, RZ ;  /* 0x0000001291907210 */ /* 0x000fc40007f9e0ff */
[-C--:B------:R-:W-:Y:S01]  /*2720*/  IADD3 R138, P2, PT, R139, R18.reuse, RZ ;  /* 0x000000128b8a7210 */ /* 0x080fe20007f5e0ff */
[----:B------:R-:W-:Y:S01]  /*2730*/  STL.64 [R1+0x198], R142 ;  /* 0x0001988e01007387 */ /* 0x000fe20000100a00 */
[-C--:B------:R-:W-:Y:S02]  /*2740*/  LEA.HI.X.SX32 R187, R125, R19.reuse, 0x1, P0 ;  /* 0x000000137dbb7211 */ /* 0x080fe400000f0eff */
[-C--:B------:R-:W-:Y:S01]  /*2750*/  LEA.HI.X.SX32 R133, R121, R19.reuse, 0x1, P3 ;  /* 0x0000001379857211 */ /* 0x080fe200018f0eff */
[----:B------:R-:W-:Y:S01]  /*2760*/  STL.64 [R1+0xf0], R192 ;  /* 0x0000f0c001007387 */ /* 0x000fe20000100a00 */
[----:B------:R-:W-:Y:S02]  /*2770*/  IADD3 R134, P6, PT, R135, R18, RZ ;  /* 0x0000001287867210 */ /* 0x000fe40007fde0ff */
[-C--:B------:R-:W-:Y:S01]  /*2780*/  LEA.HI.X.SX32 R149, R115, R19.reuse, 0x1, P1 ;  /* 0x0000001373957211 */ /* 0x080fe200008f0eff */
[----:B------:R-:W-:Y:S01]  /*2790*/  STL.64 [R1+0xe8], R186 ;  /* 0x0000e8ba01007387 */ /* 0x000fe20000100a00 */
[----:B------:R-:W-:-:S02]  /*27a0*/  LEA.HI.X.SX32 R125, R109, R19, 0x1, P5 ;  /* 0x000000136d7d7211 */ /* 0x000fc400028f0eff */
[-C--:B------:R-:W-:Y:S01]  /*27b0*/  LEA.HI.X.SX32 R145, R111, R19.reuse, 0x1, P4 ;  /* 0x000000136f917211 */ /* 0x080fe200020f0eff */
[----:B------:R-:W-:Y:S01]  /*27c0*/  STL.64 [R1+0x1e8], R132 ;  /* 0x0001e88401007387 */ /* 0x000fe20000100a00 */
[-C--:B------:R-:W-:Y:S02]  /*27d0*/  IADD3 R116, P5, PT, R101, R18.reuse, RZ ;  /* 0x0000001265747210 */ /* 0x080fe40007fbe0ff */
[-C--:B------:R-:W-:Y:S01]  /*27e0*/  LEA.HI.X.SX32 R139, R108, R19.reuse, 0x1, P2 ;  /* 0x000000136c8b7211 */ /* 0x080fe200010f0eff */
[----:B------:R1:W-:Y:S01]  /*27f0*/  STL.64 [R1+0x190], R130 ;  /* 0x0001908201007387 */ /* 0x0003e20000100a00 */
[-C--:B------:R-:W-:Y:S02]  /*2800*/  IADD3 R112, P2, PT, R99, R18.reuse, RZ ;  /* 0x0000001263707210 */ /* 0x080fe40007f5e0ff */
[----:B------:R-:W-:Y:S01]  /*2810*/  IADD3 R120, P1, PT, R117, R18, RZ ;  /* 0x0000001275787210 */ /* 0x000fe20007f3e0ff */
[----:B------:R-:W-:Y:S01]  /*2820*/  STL.64 [R1+0xe0], R148 ;  /* 0x0000e09401007387 */ /* 0x000fe20000100a00 */
[----:B------:R-:W-:-:S02]  /*2830*/  LEA.HI.X.SX32 R135, R106, R19, 0x1, P6 ;  /* 0x000000136a877211 */ /* 0x000fc400030f0eff */
[-C--:B------:R-:W-:Y:S01]  /*2840*/  IADD3 R118, P4, PT, R113, R18.reuse, RZ ;  /* 0x0000001271767210 */ /* 0x080fe20007f9e0ff */
[----:B------:R-:W-:Y:S01]  /*2850*/  STL.64 [R1+0xd8], R144 ;  /* 0x0000d89001007387 */ /* 0x000fe20000100a00 */
[-C--:B------:R-:W-:Y:S02]  /*2860*/  LEA.HI.X.SX32 R117, R104, R19.reuse, 0x1, P5 ;  /* 0x0000001368757211 */ /* 0x080fe400028f0eff */
[----:B------:R-:W-:Y:S01]  /*2870*/  LEA.HI.X.SX32 R113, R101, R19, 0x1, P2 ;  /* 0x0000001365717211 */ /* 0x000fe200010f0eff */
[----:B------:R4:W-:Y:S01]  /*2880*/  STL.64 [R1+0x188], R124 ;  /* 0x0001887c01007387 */ /* 0x0009e20000100a00 */
[-C--:B------:R-:W-:Y:S02]  /*2890*/  IADD3 R110, P6, PT, R98, R18.reuse, RZ ;  /* 0x00000012626e7210 */ /* 0x080fe40007fde0ff */
[----:B-1----:R-:W-:Y:S02]  /*28a0*/  CS2R R130, SRZ ;  /* 0x0000000000827805 */ /* 0x002fe4000001ff00 */
[-C--:B------:R-:W-:Y:S01]  /*28b0*/  IADD3 R108, P5, PT, R95, R18.reuse, RZ ;  /* 0x000000125f6c7210 */ /* 0x080fe20007fbe0ff */
[----:B------:R-:W-:Y:S01]  /*28c0*/  STL.64 [R1+0xd0], R138 ;  /* 0x0000d08a01007387 */ /* 0x000fe20000100a00 */
[----:B------:R-:W-:-:S02]  /*28d0*/  IADD3 R126, P0, PT, R127, R18, RZ ;  /* 0x000000127f7e7210 */ /* 0x000fc40007f1e0ff */
[-C--:B------:R-:W-:Y:S01]  /*28e0*/  LEA.HI.X.SX32 R111, R99, R19.reuse, 0x1, P6 ;  /* 0x00000013636f7211 */ /* 0x080fe200030f0eff */
[----:B------:R-:W-:Y:S01]  /*28f0*/  STL.64 [R1+0xc8], R134 ;  /* 0x0000c88601007387 */ /* 0x000fe20000100a00 */
[----:B------:R-:W-:Y:S02]  /*2900*/  IADD3 R122, P3, PT, R123, R18, RZ ;  /* 0x000000127b7a7210 */ /* 0x000fe40007f7e0ff */
[-C--:B------:R-:W-:Y:S01]  /*2910*/  LEA.HI.X.SX32 R109, R98, R19.reuse, 0x1, P5 ;  /* 0x00000013626d7211 */ /* 0x080fe200028f0eff */
[----:B------:R1:W-:Y:S01]  /*2920*/  STL.64 [R1+0x228], R116 ;  /* 0x0002287401007387 */ /* 0x0003e20000100a00 */
[-C--:B------:R-:W-:Y:S02]  /*2930*/  LEA.HI.X.SX32 R127, R95, R19.reuse, 0x1, P0 ;  /* 0x000000135f7f7211 */ /* 0x080fe400000f0eff */
[----:B----4-:R-:W-:Y:S02]  /*2940*/  CS2R R124, SRZ ;  /* 0x00000000007c7805 */ /* 0x010fe4000001ff00 */
[-C--:B------:R-:W-:Y:S01]  /*2950*/  LEA.HI.X.SX32 R123, R93, R19.reuse, 0x1, P3 ;  /* 0x000000135d7b7211 */ /* 0x080fe200018f0eff */
[----:B------:R4:W-:Y:S01]  /*2960*/  STL.64 [R1+0x210], R112 ;  /* 0x0002107001007387 */ /* 0x0009e20000100a00 */
[----:B------:R-:W-:-:S02]  /*2970*/  LEA.HI.X.SX32 R121, R90, R19, 0x1, P1 ;  /* 0x000000135a797211 */ /* 0x000fc400008f0eff */
[----:B------:R-:W-:Y:S01]  /*2980*/  LEA.HI.X.SX32 R119, R87, R19, 0x1, P4 ;  /* 0x0000001357777211 */ /* 0x000fe200020f0eff */
[----:B------:R5:W-:Y:S01]  /*2990*/  STL.64 [R1+0x1e0], R110 ;  /* 0x0001e06e01007387 */ /* 0x000be20000100a00 */
[----:B------:R-:W-:-:S03]  /*29a0*/  IADD3 R98, P4, PT, R88, R18, RZ ;  /* 0x0000001258627210 */ /* 0x000fc60007f9e0ff */
[----:B------:R0:W-:Y:S01]  /*29b0*/  STL.64 [R1+0x180], R108 ;  /* 0x0001806c01007387 */ /* 0x0001e20000100a00 */
[-C--:B-1----:R-:W-:Y:S02]  /*29c0*/  IADD3 R116, P2, PT, R102, R18.reuse, RZ ;  /* 0x0000001266747210 */ /* 0x082fe40007f5e0ff */
[-C--:B------:R-:W-:Y:S01]  /*29d0*/  LEA.HI.X.SX32 R99, R10, R19.reuse, 0x1, P4 ;  /* 0x000000130a637211 */ /* 0x080fe200020f0eff */
[----:B------:R1:W-:Y:S01]  /*29e0*/  STL.64 [R1+0xc0], R126 ;  /* 0x0000c07e01007387 */ /* 0x0003e20000100a00 */
[-C--:B----4-:R-:W-:Y:S02]  /*29f0*/  IADD3 R112, P6, PT, R100, R18.reuse, RZ ;  /* 0x0000001264707210 */ /* 0x090fe40007fde0ff */
[-C--:B------:R-:W-:Y:S01]  /*2a00*/  IADD3 R100, P5, PT, R90, R18.reuse, RZ ;  /* 0x000000125a647210 */ /* 0x080fe20007fbe0ff */
[----:B------:R4:W-:Y:S01]  /*2a10*/  STL.64 [R1+0xb8], R122 ;  /* 0x0000b87a01007387 */ /* 0x0009e20000100a00 */
[----:B-----5:R-:W-:Y:S02]  /*2a20*/  IADD3 R110, P0, PT, R96, R18, RZ ;  /* 0x00000012606e7210 */ /* 0x020fe40007f1e0ff */
[----:B------:R-:W-:-:S02]  /*2a30*/  LEA.HI.X.SX32 R101, R92, R19, 0x1, P5 ;  /* 0x000000135c657211 */ /* 0x000fc400028f0eff */
[-C--:B0-----:R-:W-:Y:S02]  /*2a40*/  IADD3 R108, P3, PT, R94, R18.reuse, RZ ;  /* 0x000000125e6c7210 */ /* 0x081fe40007f7e0ff */
[-C--:B------:R-:W-:Y:S01]  /*2a50*/  IADD3 R92, P1, PT, R81, R18.reuse, RZ ;  /* 0x00000012515c7210 */ /* 0x080fe20007f3e0ff */
[----:B------:R0:W-:Y:S01]  /*2a60*/  STL.64 [R1+0x178], R100 ;  /* 0x0001786401007387 */ /* 0x0001e20000100a00 */
[C---:B------:R-:W-:Y:S02]  /*2a70*/  IADD3 R94, P5, PT, R84.reuse, R18, RZ ;  /* 0x00000012545e7210 */ /* 0x040fe40007fbe0ff */
[----:B-1----:R-:W-:Y:S02]  /*2a80*/  CS2R R126, SRZ ;  /* 0x00000000007e7805 */ /* 0x002fe4000001ff00 */
[-C--:B------:R-:W-:Y:S01]  /*2a90*/  LEA.HI.X.SX32 R93, R84, R19.reuse, 0x1, P1 ;  /* 0x00000013545d7211 */ /* 0x080fe200008f0eff */
[----:B------:R1:W-:Y:S01]  /*2aa0*/  STL.64 [R1+0xb0], R120 ;  /* 0x0000b07801007387 */ /* 0x0003e20000100a00 */
[----:B------:R-:W-:-:S02]  /*2ab0*/  LEA.HI.X.SX32 R95, R85, R19, 0x1, P5 ;  /* 0x00000013555f7211 */ /* 0x000fc400028f0eff */
[----:B----4-:R-:W-:Y:S02]  /*2ac0*/  CS2R R122, SRZ ;  /* 0x00000000007a7805 */ /* 0x010fe4000001ff00 */
[-C--:B------:R-:W-:Y:S02]  /*2ad0*/  LEA.HI.X.SX32 R117, R81, R19.reuse, 0x1, P2 ;  /* 0x0000001351757211 */ /* 0x080fe400010f0eff */
[-C--:B------:R-:W-:Y:S01]  /*2ae0*/  LEA.HI.X.SX32 R111, R76, R19.reuse, 0x1, P0 ;  /* 0x000000134c6f7211 */ /* 0x080fe200000f0eff */
[----:B------:R4:W-:Y:S01]  /*2af0*/  STL.64 [R1+0x1d8], R94 ;  /* 0x0001d85e01007387 */ /* 0x0009e20000100a00 */
[-C--:B------:R-:W-:Y:S02]  /*2b00*/  IADD3 R84, P0, PT, R12, R18.reuse, RZ ;  /* 0x000000120c547210 */ /* 0x080fe40007f1e0ff */
[----:B0-----:R-:W-:Y:S01]  /*2b10*/  IADD3 R100, P1, PT, R76, R18, RZ ;  /* 0x000000124c647210 */ /* 0x001fe20007f3e0ff */
[----:B------:R0:W-:Y:S01]  /*2b20*/  STL.64 [R1+0xa8], R118 ;  /* 0x0000a87601007387 */ /* 0x0001e20000100a00 */
[----:B------:R-:W-:-:S02]  /*2b30*/  LEA.HI.X.SX32 R113, R79, R19, 0x1, P6 ;  /* 0x000000134f717211 */ /* 0x000fc400030f0eff */
[----:B-1----:R-:W-:Y:S02]  /*2b40*/  CS2R R120, SRZ ;  /* 0x0000000000787805 */ /* 0x002fe4000001ff00 */
[-C--:B------:R-:W-:Y:S01]  /*2b50*/  LEA.HI.X.SX32 R101, R78, R19.reuse, 0x1, P1 ;  /* 0x000000134e657211 */ /* 0x080fe200008f0eff */
[----:B------:R1:W-:Y:S01]  /*2b60*/  STL.64 [R1+0x170], R92 ;  /* 0x0001705c01007387 */ /* 0x0003e20000100a00 */
[-C--:B------:R-:W-:Y:S02]  /*2b70*/  LEA.HI.X.SX32 R109, R74, R19.reuse, 0x1, P3 ;  /* 0x000000134a6d7211 */ /* 0x080fe400018f0eff */
[----:B------:R-:W-:Y:S01]  /*2b80*/  LEA.HI.X.SX32 R85, R13, R19, 0x1, P0 ;  /* 0x000000130d557211 */ /* 0x000fe200000f0eff */
[----:B------:R-:W-:Y:S01]  /*2b90*/  STL.64 [R1+0xa0], R116 ;  /* 0x0000a07401007387 */ /* 0x000fe20000100a00 */
[-C--:B----4-:R-:W-:Y:S02]  /*2ba0*/  IADD3 R94, P5, PT, R86, R18.reuse, RZ ;  /* 0x00000012565e7210 */ /* 0x090fe40007fbe0ff */
[-C--:B------:R-:W-:Y:S01]  /*2bb0*/  IADD3 R86, P6, PT, R80, R18.reuse, RZ ;  /* 0x0000001250567210 */ /* 0x080fe20007fde0ff */
[----:B------:R4:W-:Y:S01]  /*2bc0*/  STL.64 [R1+0x168], R100 ;  /* 0x0001686401007387 */ /* 0x0009e20000100a00 */
[----:B------:R-:W-:-:S02]  /*2bd0*/  IADD3 R80, P3, PT, R10, R18, RZ ;  /* 0x000000120a507210 */ /* 0x000fc40007f7e0ff */
[----:B0-----:R-:W-:Y:S02]  /*2be0*/  CS2R R118, SRZ ;  /* 0x0000000000767805 */ /* 0x001fe4000001ff00 */
[-C--:B------:R-:W-:Y:S01]  /*2bf0*/  LEA.HI.X.SX32 R95, R75, R19.reuse, 0x1, P5 ;  /* 0x000000134b5f7211 */ /* 0x080fe200028f0eff */
[----:B------:R-:W-:Y:S01]  /*2c00*/  STL.64 [R1+0x98], R112 ;  /* 0x0000987001007387 */ /* 0x000fe20000100a00 */
[-C--:B------:R-:W-:Y:S02]  /*2c10*/  LEA.HI.X.SX32 R81, R12, R19.reuse, 0x1, P3 ;  /* 0x000000130c517211 */ /* 0x080fe400018f0eff */
[----:B-1----:R-:W-:Y:S01]  /*2c20*/  IADD3 R92, P2, PT, R82, R18, RZ ;  /* 0x00000012525c7210 */ /* 0x002fe20007f5e0ff */
[----:B------:R-:W-:Y:S01]  /*2c30*/  STL.64 [R1+0x90], R110 ;  /* 0x0000906e01007387 */ /* 0x000fe20000100a00 */
[----:B------:R-:W-:Y:S02]  /*2c40*/  LEA.HI.X.SX32 R87, R91, R19, 0x1, P6 ;  /* 0x000000135b577211 */ /* 0x000fe400030f0eff */
[----:B------:R-:W-:-:S02]  /*2c50*/  CS2R R90, SRZ ;  /* 0x00000000005a7805 */ /* 0x000fc4000001ff00 */
[-C--:B------:R-:W-:Y:S01]  /*2c60*/  LEA.HI.X.SX32 R93, R11, R19.reuse, 0x1, P2 ;  /* 0x000000130b5d7211 */ /* 0x080fe200010f0eff */
[----:B------:R-:W-:Y:S01]  /*2c70*/  STL.64 [R1+0x88], R108 ;  /* 0x0000886c01007387 */ /* 0x000fe20000100a00 */
[-C--:B----4-:R-:W-:Y:S02]  /*2c80*/  IADD3 R100, P1, PT, R13, R18.reuse, RZ ;  /* 0x000000120d647210 */ /* 0x090fe40007f3e0ff */
[----:B------:R-:W-:Y:S02]  /*2c90*/  CS2R R116, SRZ ;  /* 0x0000000000747805 */ /* 0x000fe4000001ff00 */
[-C--:B------:R-:W-:Y:S01]  /*2ca0*/  IADD3 R12, P4, PT, R17, R18.reuse, RZ ;  /* 0x00000012110c7210 */ /* 0x080fe20007f9e0ff */
[----:B------:R0:W-:Y:S01]  /*2cb0*/  STL.64 [R1+0x1d0], R84 ;  /* 0x0001d05401007387 */ /* 0x0001e20000100a00 */
[----:B------:R-:W-:Y:S02]  /*2cc0*/  LEA.HI.X.SX32 R101, R15, R19, 0x1, P1 ;  /* 0x000000130f657211 */ /* 0x000fe400008f0eff */
[----:B------:R-:W-:-:S02]  /*2cd0*/  IADD3 R78, P1, PT, R16, R18, RZ ;  /* 0x00000012104e7210 */ /* 0x000fc40007f3e0ff */
[-C--:B------:R-:W-:Y:S01]  /*2ce0*/  IADD3 R10, P6, PT, R5, R18.reuse, RZ ;  /* 0x00000012050a7210 */ /* 0x080fe20007fde0ff */
[----:B------:R1:W-:Y:S01]  /*2cf0*/  STL.64 [R1+0x208], R100 ;  /* 0x0002086401007387 */ /* 0x0003e20000100a00 */
[-C--:B------:R-:W-:Y:S02]  /*2d00*/  LEA.HI.X.SX32 R79, R89, R19.reuse, 0x1, P1 ;  /* 0x00000013594f7211 */ /* 0x080fe400008f0eff */
[----:B------:R-:W-:Y:S01]  /*2d10*/  LEA.HI.X.SX32 R13, R2, R19, 0x1, P4 ;  /* 0x00000013020d7211 */ /* 0x000fe200020f0eff */
[----:B------:R4:W-:Y:S01]  /*2d20*/  STL.64 [R1+0x160], R80 ;  /* 0x0001605001007387 */ /* 0x0009e20000100a00 */
[----:B------:R-:W-:Y:S02]  /*2d30*/  LOP3.LUT P4, RZ, R107, 0x3, RZ, 0xc0, !PT ;  /* 0x000000036bff7812 */ /* 0x000fe4000788c0ff */
[-C--:B0-----:R-:W-:Y:S01]  /*2d40*/  IADD3 R84, P0, PT, R14, R18.reuse, RZ ;  /* 0x000000120e547210 */ /* 0x081fe20007f1e0ff */
[----:B------:R0:W-:Y:S01]  /*2d50*/  STL.64 [R1+0x80], R98 ;  /* 0x0000806201007387 */ /* 0x0001e20000100a00 */
[----:B------:R-:W-:-:S02]  /*2d60*/  IADD3 R14, P3, PT, R11, R18, RZ ;  /* 0x000000120b0e7210 */ /* 0x000fc40007f7e0ff */
[-C--:B------:R-:W-:Y:S01]  /*2d70*/  LEA.HI.X.SX32 R85, R103, R19.reuse, 0x1, P0 ;  /* 0x0000001367557211 */ /* 0x080fe200000f0eff */
[----:B------:R5:W-:Y:S01]  /*2d80*/  STL.64 [R1+0x78], R94 ;  /* 0x0000785e01007387 */ /* 0x000be20000100a00 */
[-C--:B------:R-:W-:Y:S02]  /*2d90*/  LEA.HI.X.SX32 R15, R83, R19.reuse, 0x1, P3 ;  /* 0x00000013530f7211 */ /* 0x080fe400018f0eff */
[----:B-1----:R-:W-:Y:S02]  /*2da0*/  CS2R R100, SRZ ;  /* 0x0000000000647805 */ /* 0x002fe4000001ff00 */
[-C--:B------:R-:W-:Y:S02]  /*2db0*/  IADD3 R16, P3, PT, R89, R18.reuse, RZ ;  /* 0x0000001259107210 */ /* 0x080fe40007f7e0ff */
[----:B------:R-:W-:Y:S02]  /*2dc0*/  CS2R R102, SRZ ;  /* 0x0000000000667805 */ /* 0x000fe4000001ff00 */
[C---:B----4-:R-:W-:Y:S01]  /*2dd0*/  IADD3 R80, P5, PT, R77.reuse, R18, RZ ;  /* 0x000000124d507210 */ /* 0x050fe20007fbe0ff */
[----:B------:R1:W-:Y:S01]  /*2de0*/  STL.64 [R1+0x158], R14 ;  /* 0x0001580e01007387 */ /* 0x0003e20000100a00 */
[----:B------:R-:W-:-:S02]  /*2df0*/  LEA.HI.X.SX32 R17, R77, R19, 0x1, P3 ;  /* 0x000000134d117211 */ /* 0x000fc400018f0eff */
[----:B0-----:R-:W-:Y:S02]  /*2e00*/  CS2R R98, SRZ ;  /* 0x0000000000627805 */ /* 0x001fe4000001ff00 */
[-C--:B------:R-:W-:Y:S01]  /*2e10*/  LEA.HI.X.SX32 R81, R97, R19.reuse, 0x1, P5 ;  /* 0x0000001361517211 */ /* 0x080fe200028f0eff */
[----:B------:R0:W-:Y:S01]  /*2e20*/  STL.64 [R1+0x70], R92 ;  /* 0x0000705c01007387 */ /* 0x0001e20000100a00 */
[C---:B------:R-:W-:Y:S02]  /*2e30*/  LEA.HI.X.SX32 R11, R3.reuse, R19, 0x1, P6 ;  /* 0x00000013030b7211 */ /* 0x040fe400030f0eff */
[----:B------:R-:W-:Y:S02]  /*2e40*/  CS2R R96, SRZ ;  /* 0x0000000000607805 */ /* 0x000fe4000001ff00 */
[CC--:B------:R-:W-:Y:S01]  /*2e50*/  LEA R82, P5, R3.reuse, R18.reuse, 0x2 ;  /* 0x0000001203527211 */ /* 0x0c0fe200078a10ff */
[----:B------:R-:W-:Y:S01]  /*2e60*/  STL.64 [R1+0x68], R86 ;  /* 0x0000685601007387 */ /* 0x000fe20000100a00 */
[----:B------:R-:W-:-:S02]  /*2e70*/  LEA R76, P0, R3, R18, 0x5 ;  /* 0x00000012034c7211 */ /* 0x000fc400078028ff */
[----:B-----5:R-:W-:Y:S02]  /*2e80*/  CS2R R94, SRZ ;  /* 0x00000000005e7805 */ /* 0x020fe4000001ff00 */
[-C--:B------:R-:W-:Y:S01]  /*2e90*/  LEA.HI.X.SX32 R83, R5, R19.reuse, 0x1, P5 ;  /* 0x0000001305537211 */ /* 0x080fe200028f0eff */
[----:B------:R4:W-:Y:S01]  /*2ea0*/  STL.64 [R1+0x1c8], R80 ;  /* 0x0001c85001007387 */ /* 0x0009e20000100a00 */
[----:B-1----:R-:W-:Y:S02]  /*2eb0*/  IADD3 R14, P2, PT, R2, R18, RZ ;  /* 0x00000012020e7210 */ /* 0x002fe40007f5e0ff */
[----:B------:R-:W-:Y:S02]  /*2ec0*/  CS2R R88, SRZ ;  /* 0x0000000000587805 */ /* 0x000fe4000001ff00 */
[----:B------:R-:W-:Y:S01]  /*2ed0*/  LOP3.LUT R2, R0, 0x60, RZ, 0x3c, !PT ;  /* 0x0000006000027812 */ /* 0x000fe200078e3cff */
[----:B------:R1:W-:Y:S01]  /*2ee0*/  STL.64 [R1+0x60], R78 ;  /* 0x0000604e01007387 */ /* 0x0003e20000100a00 */
[----:B------:R-:W-:-:S02]  /*2ef0*/  LEA.HI.X.SX32 R15, R105, R19, 0x1, P2 ;  /* 0x00000013690f7211 */ /* 0x000fc400010f0eff */
[----:B0-----:R-:W-:Y:S02]  /*2f00*/  CS2R R92, SRZ ;  /* 0x00000000005c7805 */ /* 0x001fe4000001ff00 */
[-C--:B------:R-:W-:Y:S01]  /*2f10*/  LEA R74, P2, R3, R18.reuse, 0x6 ;  /* 0x00000012034a7211 */ /* 0x080fe200078430ff */
[----:B------:R0:W-:Y:S01]  /*2f20*/  STL.64 [R1+0x150], R16 ;  /* 0x0001501001007387 */ /* 0x0001e20000100a00 */
[-C--:B------:R-:W-:Y:S01]  /*2f30*/  LEA.HI.X.SX32 R77, R69, R19.reuse, 0x1, P0 ;  /* 0x00000013454d7211 */ /* 0x080fe200000f0eff */
[----:B------:R-:W-:Y:S01]  /*2f40*/  IMAD.MOV.U32 R69, RZ, RZ, 0x3f800000 ;  /* 0x3f800000ff457424 */ /* 0x000fe200078e00ff */
[----:B------:R-:W-:Y:S01]  /*2f50*/  LEA.HI.X.SX32 R75, R68, R19, 0x1, P2 ;  /* 0x00000013444b7211 */ /* 0x000fe200010f0eff */
[----:B------:R-:W-:Y:S01]  /*2f60*/  STL.64 [R1+0x58], R84 ;  /* 0x0000585401007387 */ /* 0x000fe20000100a00 */
[CC--:B----4-:R-:W-:Y:S02]  /*2f70*/  LEA R80, P3, R3.reuse, R18.reuse, 0x3 ;  /* 0x0000001203507211 */ /* 0x0d0fe400078618ff */
[----:B------:R-:W-:Y:S01]  /*2f80*/  MOV R68, 0x3f800000 ;  /* 0x3f80000000447802 */ /* 0x000fe20000000f00 */
[----:B------:R4:W-:Y:S01]  /*2f90*/  STL.64 [R1+0x148], R14 ;  /* 0x0001480e01007387 */ /* 0x0009e20000100a00 */
[----:B-1----:R-:W-:-:S02]  /*2fa0*/  LEA R78, P1, R3, R18, 0x4 ;  /* 0x00000012034e7211 */ /* 0x002fc400078220ff */
[-C--:B------:R-:W-:Y:S01]  /*2fb0*/  LEA.HI.X.SX32 R81, R73, R19.reuse, 0x1, P3 ;  /* 0x0000001349517211 */ /* 0x080fe200018f0eff */
[----:B------:R1:W-:Y:S01]  /*2fc0*/  STL.64 [R1+0x238], R10 ;  /* 0x0002380a01007387 */ /* 0x0003e20000100a00 */
[----:B------:R-:W-:Y:S01]  /*2fd0*/  LEA.HI.X.SX32 R79, R72, R19, 0x1, P1 ;  /* 0x00000013484f7211 */ /* 0x000fe200008f0eff */
[----:B0-----:R-:W-:Y:S01]  /*2fe0*/  IMAD.MOV.U32 R17, RZ, RZ, -0x800000 ;  /* 0xff800000ff117424 */ /* 0x001fe200078e00ff */
[----:B------:R-:W-:Y:S01]  /*2ff0*/  LOP3.LUT R3, R0, 0x40, RZ, 0x3c, !PT ;  /* 0x0000004000037812 */ /* 0x000fe200078e3cff */
[----:B------:R0:W-:Y:S01]  /*3000*/  STL.64 [R1+0x50], R12 ;  /* 0x0000500c01007387 */ /* 0x0001e20000100a00 */
[----:B------:R-:W-:-:S03]  /*3010*/  MOV R16, 0xff800000 ;  /* 0xff80000000107802 */ /* 0x000fc60000000f00 */
[----:B------:R-:W-:Y:S01]  /*3020*/  STL.64 [R1+0x230], R82 ;  /* 0x0002305201007387 */ /* 0x000fe20000100a00 */
[----:B----4-:R-:W-:Y:S02]  /*3030*/  IMAD.MOV.U32 R15, RZ, RZ, -0x800000 ;  /* 0xff800000ff0f7424 */ /* 0x010fe400078e00ff */
[----:B------:R-:W-:Y:S01]  /*3040*/  IMAD.MOV.U32 R14, RZ, RZ, -0x800000 ;  /* 0xff800000ff0e7424 */ /* 0x000fe200078e00ff */
[----:B------:R-:W-:Y:S01]  /*3050*/  STL.64 [R1+0x220], R80 ;  /* 0x0002205001007387 */ /* 0x000fe20000100a00 */
[----:B-1----:R-:W-:Y:S01]  /*3060*/  IMAD.SHL.U32 R10, R114, 0x2, RZ ;  /* 0x00000002720a7824 */ /* 0x002fe200078e00ff */
[----:B------:R-:W-:Y:S02]  /*3070*/  MOV R11, RZ ;  /* 0x000000ff000b7202 */ /* 0x000fe40000000f00 */
[----:B0-----:R-:W-:Y:S01]  /*3080*/  SHF.R.U32.HI R13, RZ, 0x3, R114 ;  /* 0x00000003ff0d7819 */ /* 0x001fe20000011672 */
[----:B------:R-:W-:Y:S01]  /*3090*/  STL.64 [R1+0x200], R78 ;  /* 0x0002004e01007387 */ /* 0x000fe20000100a00 */
[----:B------:R-:W-:-:S02]  /*30a0*/  IMAD.MOV.U32 R12, RZ, RZ, RZ ;  /* 0x000000ffff0c7224 */ /* 0x000fc400078e00ff */
[----:B------:R-:W-:Y:S01]  /*30b0*/  LOP3.LUT R13, R13, 0xc, RZ, 0xc0, !PT ;  /* 0x0000000c0d0d7812 */ /* 0x000fe200078ec0ff */
[----:B------:R-:W-:Y:S04]  /*30c0*/  STL.64 [R1+0x1c0], R76 ;  /* 0x0001c04c01007387 */ /* 0x000fe80000100a00 */
[----:B------:R-:W-:Y:S01]  /*30d0*/  STL.64 [R1+0x140], R74 ;  /* 0x0001404a01007387 */ /* 0x000fe20000100a00 */
[C---:B--2---:R-:W-:Y:S02]  /*30e0*/  LOP3.LUT R4, R9.reuse, R4, RZ, 0x3c, !PT ;  /* 0x0000000409047212 */ /* 0x044fe400078e3cff */
[----:B------:R-:W-:Y:S02]  /*30f0*/  LOP3.LUT R9, R9, 0x10, R107, 0x78, !PT ;  /* 0x0000001009097812 */ /* 0x000fe400078e786b */
[----:B------:R-:W-:-:S02]  /*3100*/  LOP3.LUT R107, R107, 0x1c, RZ, 0xc0, !PT ;  /* 0x0000001c6b6b7812 */ /* 0x000fc400078ec0ff */
[----:B------:R-:W-:Y:S02]  /*3110*/  IADD3 R184, PT, PT, R4, UR6, RZ ;  /* 0x0000000604b87c10 */ /* 0x000fe4000fffe0ff */
[----:B------:R-:W-:Y:S02]  /*3120*/  LEA R2, R107, UR6, 0x2 ;  /* 0x000000066b027c11 */ /* 0x000fe4000f8e10ff */
[C---:B------:R-:W-:Y:S02]  /*3130*/  LOP3.LUT R4, R10.reuse, 0x20, RZ, 0x3c, !PT ;  /* 0x000000200a047812 */ /* 0x040fe400078e3cff */
[----:B------:R-:W-:Y:S01]  /*3140*/  LOP3.LUT R4, R10, 0x50, RZ, 0x3c, !PT ;  /* 0x000000500a047812 */ /* 0x000fe200078e3cff */
[----:B------:R-:W-:Y:S01]  /*3150*/  IMAD.IADD R13, R2, 0x1, R13 ;  /* 0x00000001020d7824 */ /* 0x000fe200078e020d */
[----:B------:R-:W-:Y:S01]  /*3160*/  IADD3 R2, P6, PT, R66, R18, RZ ;  /* 0x0000001242027210 */ /* 0x000fe20007fde0ff */
[----:B------:R-:W-:-:S03]  /*3170*/  IMAD.MOV.U32 R66, RZ, RZ, 0x3f800000 ;  /* 0x3f800000ff427424 */ /* 0x000fc600078e00ff */
[----:B------:R-:W-:Y:S01]  /*3180*/  LEA.HI.X.SX32 R3, R67, R19, 0x1, P6 ;  /* 0x0000001343037211 */ /* 0x000fe200030f0eff */
[----:B------:R-:W-:Y:S01]  /*3190*/  IMAD.MOV.U32 R67, RZ, RZ, 0x3f800000 ;  /* 0x3f800000ff437424 */ /* 0x000fe200078e00ff */
[----:B---3--:R-:W-:Y:S02]  /*31a0*/  LOP3.LUT R4, R6, 0x20, RZ, 0x3c, !PT ;  /* 0x0000002006047812 */ /* 0x008fe400078e3cff */
[----:B------:R-:W-:Y:S01]  /*31b0*/  LOP3.LUT R4, R9, 0x40, RZ, 0x3c, !PT ;  /* 0x0000004009047812 */ /* 0x000fe200078e3cff */
[----:B------:R0:W-:Y:S02]  /*31c0*/  STL.64 [R1+0x48], R2 ;  /* 0x0000480201007387 */ /* 0x0001e40000100a00 */
[C---:B0-----:R-:W-:Y:S02]  /*31d0*/  LOP3.LUT R2, R10.reuse, 0x10, RZ, 0x3c, !PT ;  /* 0x000000100a027812 */ /* 0x041fe400078e3cff */
[C---:B------:R-:W-:Y:S02]  /*31e0*/  LOP3.LUT R3, R10.reuse, 0x30, RZ, 0x3c, !PT ;  /* 0x000000300a037812 */ /* 0x040fe400078e3cff */
[----:B------:R-:W-:-:S02]  /*31f0*/  LOP3.LUT R2, R10, 0x40, RZ, 0x3c, !PT ;  /* 0x000000400a027812 */ /* 0x000fc400078e3cff */
[C---:B------:R-:W-:Y:S02]  /*3200*/  LOP3.LUT R3, R10.reuse, 0x60, RZ, 0x3c, !PT ;  /* 0x000000600a037812 */ /* 0x040fe400078e3cff */
[----:B------:R-:W-:Y:S02]  /*3210*/  LOP3.LUT R2, R10, 0x70, RZ, 0x3c, !PT ;  /* 0x000000700a027812 */ /* 0x000fe400078e3cff */
[----:B------:R-:W-:Y:S02]  /*3220*/  LOP3.LUT R3, R7, 0x40, RZ, 0x3c, !PT ;  /* 0x0000004007037812 */ /* 0x000fe400078e3cff */
[C---:B------:R-:W-:Y:S02]  /*3230*/  LOP3.LUT R2, R9.reuse, 0x20, RZ, 0x3c, !PT ;  /* 0x0000002009027812 */ /* 0x040fe400078e3cff */
[----:B------:R-:W-:Y:S02]  /*3240*/  LOP3.LUT R3, R9, 0x60, RZ, 0x3c, !PT ;  /* 0x0000006009037812 */ /* 0x000fe400078e3cff */
[----:B------:R-:W-:-:S07]  /*3250*/  LOP3.LUT R2, R8, 0x40, RZ, 0x3c, !PT ;  /* 0x0000004008027812 */ /* 0x000fce00078e3cff */
.L_x_1:
[----:B------:R-:W2:Y:S04]  /*3260*/  LDL.64 R4, [R1+0x238] ;  /* 0x0002380001047983 */ /* 0x000ea80000100a00 */
[----:B------:R-:W3:Y:S04]  /*3270*/  LDL.64 R132, [R1+0x200] ;  /* 0x0002000001847983 */ /* 0x000ee80000100a00 */
[----:B------:R-:W4:Y:S04]  /*3280*/  LDL.64 R82, [R1+0x1f0] ;  /* 0x0001f00001527983 */ /* 0x000f280000100a00 */
[----:B------:R-:W5:Y:S04]  /*3290*/  LDL.64 R74, [R1+0x1e0] ;  /* 0x0001e000014a7983 */ /* 0x000f680000100a00 */
[----:B------:R-:W3:Y:S04]  /*32a0*/  LDL.64 R106, [R1+0x1d8] ;  /* 0x0001d800016a7983 */ /* 0x000ee80000100a00 */
        /* <DEDUP_REMOVED lines=26> */
[----:B------:R-:W3:Y:S01]  /*3450*/  LDL.64 R214, [R1+0x100] ;  /* 0x0001000001d67983 */ /* 0x000ee20000100a00 */
[----:B------:R-:W-:-:S03]  /*3460*/  IMAD.WIDE R2, R11, 0x2, R18 ;  /* 0x000000020b027825 */ /* 0x000fc600078e0212 */
[----:B------:R-:W3:Y:S04]  /*3470*/  LDL.64 R218, [R1+0x108] ;  /* 0x0001080001da7983 */ /* 0x000ee80000100a00 */
[----:B------:R-:W3:Y:S04]  /*3480*/  LDG.E.U16 R2, desc[UR10][R2.64] ;  /* 0x0000000a02027981 */ /* 0x000ee8000c1e1500 */
[----:B------:R-:W3:Y:S04]  /*3490*/  LDL.64 R210, [R1+0xf0] ;  /* 0x0000f00001d27983 */ /* 0x000ee80000100a00 */
[----:B------:R-:W3:Y:S04]  /*34a0*/  LDL.64 R206, [R1+0xe8] ;  /* 0x0000e80001ce7983 */ /* 0x000ee80000100a00 */
[----:B------:R-:W3:Y:S04]  /*34b0*/  LDL.64 R234, [R1+0xa0] ;  /* 0x0000a00001ea7983 */ /* 0x000ee80000100a00 */
[----:B------:R-:W3:Y:S04]  /*34c0*/  LDL.64 R226, [R1+0x60] ;  /* 0x0000600001e27983 */ /* 0x000ee80000100a00 */
[----:B------:R-:W3:Y:S04]  /*34d0*/  LDL.64 R230, [R1+0x98] ;  /* 0x0000980001e67983 */ /* 0x000ee80000100a00 */
[----:B------:R-:W3:Y:S01]  /*34e0*/  LDL.64 R222, [R1+0xd0] ;  /* 0x0000d00001de7983 */ /* 0x000ee20000100a00 */
[----:B--2---:R-:W-:-:S05]  /*34f0*/  IMAD.WIDE R4, R11, 0x2, R4 ;  /* 0x000000020b047825 */ /* 0x004fca00078e0204 */
[----:B------:R3:W2:Y:S01]  /*3500*/  LDG.E.U16 R113, desc[UR10][R4.64] ;  /* 0x0000000a04717981 */ /* 0x0006a2000c1e1500 */
[----:B----4-:R-:W-:-:S04]  /*3510*/  IMAD.WIDE R82, R11, 0x2, R82 ;  /* 0x000000020b527825 */ /* 0x010fc800078e0252 */
[----:B-----5:R-:W-:-:S04]  /*3520*/  IMAD.WIDE R74, R11, 0x2, R74 ;  /* 0x000000020b4a7825 */ /* 0x020fc800078e024a */
[----:B---3--:R-:W-:-:S05]  /*3530*/  IMAD.WIDE R4, R11, 0x2, R132 ;  /* 0x000000020b047825 */ /* 0x008fca00078e0284 */
[----:B------:R0:W3:Y:S01]  /*3540*/  LDG.E.U16 R133, desc[UR10][R4.64] ;  /* 0x0000000a04857981 */ /* 0x0000e2000c1e1500 */
[----:B------:R-:W-:-:S04]  /*3550*/  IMAD.WIDE R134, R11, 0x2, R134 ;  /* 0x000000020b867825 */ /* 0x000fc800078e0286 */
[C---:B------:R-:W-:Y:S01]  /*3560*/  IMAD.WIDE R86, R11.reuse, 0x2, R86 ;  /* 0x000000020b567825 */ /* 0x040fe200078e0256 */
[----:B------:R1:W4:Y:S03]  /*3570*/  LDG.E.U16 R132, desc[UR10][R134.64] ;  /* 0x0000000a86847981 */ /* 0x000326000c1e1500 */
[C---:B0-----:R-:W-:Y:S01]  /*3580*/  IMAD.WIDE R4, R11.reuse, 0x2, R106 ;  /* 0x000000020b047825 */ /* 0x041fe200078e026a */
[----:B------:R-:W5:Y:S04]  /*3590*/  LDG.E.U16 R112, desc[UR10][R86.64] ;  /* 0x0000000a56707981 */ /* 0x000f68000c1e1500 */
[----:B------:R-:W2:Y:S01]  /*35a0*/  LDG.E.U16 R107, desc[UR10][R82.64] ;  /* 0x0000000a526b7981 */ /* 0x000ea2000c1e1500 */
[----:B------:R-:W-:-:S04]  /*35b0*/  IMAD.WIDE R78, R11, 0x2, R78 ;  /* 0x000000020b4e7825 */ /* 0x000fc800078e024e */
[C---:B------:R-:W-:Y:S01]  /*35c0*/  IMAD.WIDE R114, R11.reuse, 0x2, R114 ;  /* 0x000000020b727825 */ /* 0x040fe200078e0272 */
[----:B------:R-:W2:Y:S04]  /*35d0*/  LDG.E.U16 R87, desc[UR10][R78.64] ;  /* 0x0000000a4e577981 */ /* 0x000ea8000c1e1500 */
[----:B------:R0:W2:Y:S01]  /*35e0*/  LDG.E.U16 R83, desc[UR10][R74.64] ;  /* 0x0000000a4a537981 */ /* 0x0000a2000c1e1500 */
[----:B-1----:R-:W-:-:S03]  /*35f0*/  IMAD.WIDE R134, R11, 0x2, R188 ;  /* 0x000000020b867825 */ /* 0x002fc600078e02bc */
[----:B------:R-:W2:Y:S04]  /*3600*/  LDL.64 R188, [R1+0x138] ;  /* 0x0001380001bc7983 */ /* 0x000ea80000100a00 */
[----:B------:R1:W3:Y:S01]  /*3610*/  LDG.E.U16 R79, desc[UR10][R4.64] ;  /* 0x0000000a044f7981 */ /* 0x0002e2000c1e1500 */
[----:B0-----:R-:W-:-:S03]  /*3620*/  IMAD.WIDE R74, R11, 0x2, R144 ;  /* 0x000000020b4a7825 */ /* 0x001fc600078e0290 */
[----:B------:R-:W3:Y:S04]  /*3630*/  LDL.64 R144, [R1+0x168] ;  /* 0x0001680001907983 */ /* 0x000ee80000100a00 */
[----:B------:R0:W4:Y:S01]  /*3640*/  LDG.E.U16 R106, desc[UR10][R114.64] ;  /* 0x0000000a726a7981 */ /* 0x000122000c1e1500 */
[----:B-1----:R-:W-:-:S03]  /*3650*/  IMAD.WIDE R4, R11, 0x2, R142 ;  /* 0x000000020b047825 */ /* 0x002fc600078e028e */
[----:B------:R-:W4:Y:S04]  /*3660*/  LDL.64 R142, [R1+0x158] ;  /* 0x00015800018e7983 */ /* 0x000f280000100a00 */
[----:B------:R-:W4:Y:S01]  /*3670*/  LDG.E.U16 R5, desc[UR10][R4.64] ;  /* 0x0000000a04057981 */ /* 0x000f22000c1e1500 */
[----:B0-----:R-:W-:-:S03]  /*3680*/  IMAD.WIDE R114, R11, 0x2, R186 ;  /* 0x000000020b727825 */ /* 0x001fc600078e02ba */
[----:B------:R-:W4:Y:S01]  /*3690*/  LDL.64 R186, [R1+0x130] ;  /* 0x0001300001ba7983 */ /* 0x000f220000100a00 */
[----:B------:R-:W-:-:S03]  /*36a0*/  IMAD.WIDE R140, R11, 0x2, R140 ;  /* 0x000000020b8c7825 */ /* 0x000fc600078e028c */
[----:B------:R-:W4:Y:S04]  /*36b0*/  LDG.E.U16 R75, desc[UR10][R74.64] ;  /* 0x0000000a4a4b7981 */ /* 0x000f28000c1e1500 */
[----:B------:R0:W4:Y:S01]  /*36c0*/  LDG.E.U16 R4, desc[UR10][R114.64] ;  /* 0x0000000a72047981 */ /* 0x000122000c1e1500 */
[----:B------:R-:W-:-:S03]  /*36d0*/  IMAD.WIDE R138, R11, 0x2, R138 ;  /* 0x000000020b8a7825 */ /* 0x000fc600078e028a */
[----:B------:R1:W4:Y:S04]  /*36e0*/  LDG.E.U16 R86, desc[UR10][R140.64] ;  /* 0x0000000a8c567981 */ /* 0x000328000c1e1500 */
[----:B------:R1:W4:Y:S01]  /*36f0*/  LDG.E.U16 R82, desc[UR10][R138.64] ;  /* 0x0000000a8a527981 */ /* 0x000322000c1e1500 */
[----:B0-----:R-:W-:-:S03]  /*3700*/  IMAD.WIDE R114, R11, 0x2, R154 ;  /* 0x000000020b727825 */ /* 0x001fc600078e029a */
[----:B------:R-:W4:Y:S01]  /*3710*/  LDL.64 R154, [R1+0x128] ;  /* 0x00012800019a7983 */ /* 0x000f220000100a00 */
[----:B-1----:R-:W-:-:S03]  /*3720*/  IMAD.WIDE R140, R11, 0x2, R148 ;  /* 0x000000020b8c7825 */ /* 0x002fc600078e0294 */
[----:B------:R-:W5:Y:S01]  /*3730*/  LDL.64 R148, [R1+0x120] ;  /* 0x0001200001947983 */ /* 0x000f620000100a00 */
[----:B------:R-:W-:-:S03]  /*3740*/  IMAD.WIDE R138, R11, 0x2, R146 ;  /* 0x000000020b8a7825 */ /* 0x000fc600078e0292 */
[----:B------:R-:W5:Y:S01]  /*3750*/  LDL.64 R146, [R1+0x118] ;  /* 0x0001180001927983 */ /* 0x000f620000100a00 */
[----:B------:R-:W-:-:S03]  /*3760*/  IMAD.WIDE R136, R11, 0x2, R136 ;  /* 0x000000020b887825 */ /* 0x000fc600078e0288 */
[----:B------:R0:W5:Y:S01]  /*3770*/  LDG.E.U16 R74, desc[UR10][R134.64] ;  /* 0x0000000a864a7981 */ /* 0x000162000c1e1500 */
[----:B------:R-:W-:-:S03]  /*3780*/  IMAD.WIDE R84, R11, 0x2, R84 ;  /* 0x000000020b547825 */ /* 0x000fc600078e0254 */
[----:B------:R-:W5:Y:S01]  /*3790*/  LDG.E.U16 R78, desc[UR10][R136.64] ;  /* 0x0000000a884e7981 */ /* 0x000f62000c1e1500 */
[----:B------:R-:W-:-:S03]  /*37a0*/  IMAD.WIDE R80, R11, 0x2, R80 ;  /* 0x000000020b507825 */ /* 0x000fc600078e0250 */
[----:B------:R-:W5:Y:S01]  /*37b0*/  LDG.E.U16 R84, desc[UR10][R84.64] ;  /* 0x0000000a54547981 */ /* 0x000f62000c1e1500 */
[----:B------:R-:W-:-:S03]  /*37c0*/  IMAD.WIDE R110, R11, 0x2, R110 ;  /* 0x000000020b6e7825 */ /* 0x000fc600078e026e */
[----:B------:R-:W5:Y:S01]  /*37d0*/  LDG.E.U16 R80, desc[UR10][R80.64] ;  /* 0x0000000a50507981 */ /* 0x000f62000c1e1500 */
[----:B0-----:R-:W-:-:S03]  /*37e0*/  IMAD.WIDE R134, R11, 0x2, R196 ;  /* 0x000000020b867825 */ /* 0x001fc600078e02c4 */
[----:B------:R-:W5:Y:S01]  /*37f0*/  LDG.E.U16 R111, desc[UR10][R110.64] ;  /* 0x0000000a6e6f7981 */ /* 0x000f62000c1e1500 */
[----:B------:R-:W-:-:S03]  /*3800*/  IMAD.WIDE R104, R11, 0x2, R104 ;  /* 0x000000020b687825 */ /* 0x000fc600078e0268 */
[----:B------:R-:W5:Y:S04]  /*3810*/  LDG.E.U16 R115, desc[UR10][R114.64] ;  /* 0x0000000a72737981 */ /* 0x000f68000c1e1500 */
[----:B------:R-:W5:Y:S04]  /*3820*/  LDG.E.U16 R81, desc[UR10][R134.64] ;  /* 0x0000000a86517981 */ /* 0x000f68000c1e1500 */
[----:B------:R0:W5:Y:S04]  /*3830*/  LDG.E.U16 R110, desc[UR10][R140.64] ;  /* 0x0000000a8c6e7981 */ /* 0x000168000c1e1500 */
[----:B------:R-:W5:Y:S01]  /*3840*/  LDG.E.U16 R104, desc[UR10][R104.64] ;  /* 0x0000000a68687981 */ /* 0x000f62000c1e1500 */
[----:B------:R-:W-:-:S03]  /*3850*/  IMAD.WIDE R72, R11, 0x2, R72 ;  /* 0x000000020b487825 */ /* 0x000fc600078e0248 */
[----:B------:R-:W5:Y:S01]  /*3860*/  LDL.64 R196, [R1+0xe0] ;  /* 0x0000e00001c47983 */ /* 0x000f620000100a00 */
[----:B0-----:R-:W-:-:S03]  /*3870*/  IMAD.WIDE R140, R11, 0x2, R192 ;  /* 0x000000020b8c7825 */ /* 0x001fc600078e02c0 */
[----:B------:R-:W5:Y:S04]  /*3880*/  LDL.64 R192, [R1+0xb8] ;  /* 0x0000b80001c07983 */ /* 0x000f680000100a00 */
[----:B------:R0:W5:Y:S04]  /*3890*/  LDG.E.U16 R105, desc[UR10][R138.64] ;  /* 0x0000000a8a697981 */ /* 0x000168000c1e1500 */
[----:B------:R-:W5:Y:S01]  /*38a0*/  LDG.E.U16 R72, desc[UR10][R72.64] ;  /* 0x0000000a48487981 */ /* 0x000f62000c1e1500 */
[----:B0-----:R-:W-:-:S03]  /*38b0*/  IMAD.WIDE R138, R11, 0x2, R152 ;  /* 0x000000020b8a7825 */ /* 0x001fc600078e0298 */
[----:B------:R-:W5:Y:S04]  /*38c0*/  LDL.64 R152, [R1+0xc0] ;  /* 0x0000c00001987983 */ /* 0x000f680000100a00 */
[----:B------:R-:W5:Y:S04]  /*38d0*/  LDG.E.U16 R3, desc[UR10][R138.64] ;  /* 0x0000000a8a037981 */ /* 0x000f68000c1e1500 */
[----:B------:R-:W5:Y:S01]  /*38e0*/  LDG.E.U16 R73, desc[UR10][R140.64] ;  /* 0x0000000a8c497981 */ /* 0x000f62000c1e1500 */
[----:B--2---:R-:W-:-:S03]  /*38f0*/  IMAD.WIDE R134, R11, 0x2, R188 ;  /* 0x000000020b867825 */ /* 0x004fc600078e02bc */
[----:B------:R-:W2:Y:S01]  /*3900*/  LDL.64 R188, [R1+0xb0] ;  /* 0x0000b00001bc7983 */ /* 0x000ea20000100a00 */
[----:B---3--:R-:W-:-:S03]  /*3910*/  IMAD.WIDE R136, R11, 0x2, R144 ;  /* 0x000000020b887825 */ /* 0x008fc600078e0290 */
[----:B------:R-:W3:Y:S04]  /*3920*/  LDL.64 R144, [R1+0x110] ;  /* 0x0001100001907983 */ /* 0x000ee80000100a00 */
[----:B------:R0:W2:Y:S02]  /*3930*/  LDG.E.U16 R85, desc[UR10][R136.64] ;  /* 0x0000000a88557981 */ /* 0x0000a4000c1e1500 */
[C---:B0-----:R-:W-:Y:S02]  /*3940*/  IMAD.WIDE R136, R11.reuse, 0x2, R150 ;  /* 0x000000020b887825 */ /* 0x041fe400078e0296 */
[----:B------:R-:W2:Y:S04]  /*3950*/  LDL.64 R150, [R1+0x80] ;  /* 0x0000800001967983 */ /* 0x000ea80000100a00 */
[----:B------:R4:W2:Y:S02]  /*3960*/  LDG.E.U16 R114, desc[UR10][R136.64] ;  /* 0x0000000a88727981 */ /* 0x0008a4000c1e1500 */
[----:B----4-:R-:W-:-:S02]  /*3970*/  IMAD.WIDE R136, R11, 0x2, R154 ;  /* 0x000000020b887825 */ /* 0x010fc400078e029a */
[----:B------:R-:W4:Y:S02]  /*3980*/  LDL.64 R154, [R1+0x70] ;  /* 0x00007000019a7983 */ /* 0x000f240000100a00 */
[----:B-----5:R-:W-:-:S04]  /*3990*/  IMAD.WIDE R138, R11, 0x2, R148 ;  /* 0x000000020b8a7825 */ /* 0x020fc800078e0294 */
[C---:B------:R-:W-:Y:S02]  /*39a0*/  IMAD.WIDE R140, R11.reuse, 0x2, R146 ;  /* 0x000000020b8c7825 */ /* 0x040fe400078e0292 */
[----:B------:R0:W5:Y:S02]  /*39b0*/  LDG.E.U16 R146, desc[UR10][R138.64] ;  /* 0x0000000a8a927981 */ /* 0x000164000c1e1500 */
[C---:B------:R-:W-:Y:S02]  /*39c0*/  IMAD.WIDE R108, R11.reuse, 0x2, R108 ;  /* 0x000000020b6c7825 */ /* 0x040fe400078e026c */
[----:B------:R-:W5:Y:S02]  /*39d0*/  LDG.E.U16 R147, desc[UR10][R140.64] ;  /* 0x0000000a8c937981 */ /* 0x000f64000c1e1500 */
[C---:B------:R-:W-:Y:S02]  /*39e0*/  IMAD.WIDE R76, R11.reuse, 0x2, R76 ;  /* 0x000000020b4c7825 */ /* 0x040fe400078e024c */
[----:B------:R-:W5:Y:S02]  /*39f0*/  LDG.E.U16 R108, desc[UR10][R108.64] ;  /* 0x0000000a6c6c7981 */ /* 0x000f64000c1e1500 */
[----:B0-----:R-:W-:-:S02]  /*3a00*/  IMAD.WIDE R138, R11, 0x2, R202 ;  /* 0x000000020b8a7825 */ /* 0x001fc400078e02ca */
[----:B------:R-:W5:Y:S02]  /*3a10*/  LDL.64 R202, [R1+0xd8] ;  /* 0x0000d80001ca7983 */ /* 0x000f640000100a00 */
[C---:B------:R-:W-:Y:S02]  /*3a20*/  IMAD.WIDE R142, R11.reuse, 0x2, R142 ;  /* 0x000000020b8e7825 */ /* 0x040fe400078e028e */
[----:B------:R-:W5:Y:S04]  /*3a30*/  LDG.E.U16 R76, desc[UR10][R76.64] ;  /* 0x0000000a4c4c7981 */ /* 0x000f68000c1e1500 */
[----:B------:R0:W5:Y:S04]  /*3a40*/  LDG.E.U16 R109, desc[UR10][R134.64] ;  /* 0x0000000a866d7981 */ /* 0x000168000c1e1500 */
[----:B------:R3:W5:Y:S01]  /*3a50*/  LDG.E.U16 R77, desc[UR10][R142.64] ;  /* 0x0000000a8e4d7981 */ /* 0x000762000c1e1500 */
[----:B0-----:R-:W-:-:S03]  /*3a60*/  IMAD.WIDE R134, R11, 0x2, R186 ;  /* 0x000000020b867825 */ /* 0x001fc600078e02ba */
[----:B------:R-:W5:Y:S01]  /*3a70*/  LDL.64 R186, [R1+0x78] ;  /* 0x0000780001ba7983 */ /* 0x000f620000100a00 */
[----:B------:R-:W-:-:S05]  /*3a80*/  IMAD.WIDE R140, R11, 0x2, R152 ;  /* 0x000000020b8c7825 */ /* 0x000fca00078e0298 */
[----:B------:R-:W5:Y:S01]  /*3a90*/  LDG.E.U16 R152, desc[UR10][R140.64] ;  /* 0x0000000a8c987981 */ /* 0x000f62000c1e1500 */
[----:B---3--:R-:W-:-:S03]  /*3aa0*/  IMAD.WIDE R142, R11, 0x2, R144 ;  /* 0x000000020b8e7825 */ /* 0x008fc600078e0290 */
[----:B------:R0:W3:Y:S04]  /*3ab0*/  LDG.E.U16 R145, desc[UR10][R136.64] ;  /* 0x0000000a88917981 */ /* 0x0000e8000c1e1500 */
[----:B------:R2:W3:Y:S04]  /*3ac0*/  LDG.E.U16 R148, desc[UR10][R142.64] ;  /* 0x0000000a8e947981 */ /* 0x0004e8000c1e1500 */
[----:B------:R-:W3:Y:S01]  /*3ad0*/  LDG.E.U16 R144, desc[UR10][R134.64] ;  /* 0x0000000a86907981 */ /* 0x000ee2000c1e1500 */
[----:B0-----:R-:W-:-:S03]  /*3ae0*/  IMAD.WIDE R136, R11, 0x2, R214 ;  /* 0x000000020b887825 */ /* 0x001fc600078e02d6 */
[----:B------:R-:W3:Y:S01]  /*3af0*/  LDL.64 R214, [R1+0xc8] ;  /* 0x0000c80001d67983 */ /* 0x000ee20000100a00 */
[----:B--2---:R-:W-:-:S03]  /*3b00*/  IMAD.WIDE R142, R11, 0x2, R150 ;  /* 0x000000020b8e7825 */ /* 0x004fc600078e0296 */
[----:B------:R0:W2:Y:S04]  /*3b10*/  LDG.E.U16 R150, desc[UR10][R136.64] ;  /* 0x0000000a88967981 */ /* 0x0000a8000c1e1500 */
[----:B------:R1:W2:Y:S04]  /*3b20*/  LDG.E.U16 R151, desc[UR10][R138.64] ;  /* 0x0000000a8a977981 */ /* 0x0002a8000c1e1500 */
[----:B------:R4:W2:Y:S01]  /*3b30*/  LDG.E.U16 R153, desc[UR10][R142.64] ;  /* 0x0000000a8e997981 */ /* 0x0008a2000c1e1500 */
[----:B0-----:R-:W-:-:S03]  /*3b40*/  IMAD.WIDE R136, R11, 0x2, R192 ;  /* 0x000000020b887825 */ /* 0x001fc600078e02c0 */
[----:B------:R-:W2:Y:S01]  /*3b50*/  LDL.64 R192, [R1+0xa8] ;  /* 0x0000a80001c07983 */ /* 0x000ea20000100a00 */
[----:B-1----:R-:W-:-:S03]  /*3b60*/  IMAD.WIDE R138, R11, 0x2, R188 ;  /* 0x000000020b8a7825 */ /* 0x002fc600078e02bc */
[----:B------:R-:W3:Y:S01]  /*3b70*/  LDL.64 R188, [R1+0x68] ;  /* 0x0000680001bc7983 */ /* 0x000ee20000100a00 */
[----:B----4-:R-:W-:-:S03]  /*3b80*/  IMAD.WIDE R142, R11, 0x2, R154 ;  /* 0x000000020b8e7825 */ /* 0x010fc600078e029a */
[----:B------:R0:W4:Y:S01]  /*3b90*/  LDG.E.U16 R155, desc[UR10][R136.64] ;  /* 0x0000000a889b7981 */ /* 0x000122000c1e1500 */
[----:B------:R-:W-:-:S03]  /*3ba0*/  IMAD.WIDE R134, R11, 0x2, R218 ;  /* 0x000000020b867825 */ /* 0x000fc600078e02da */
[----:B------:R5:W4:Y:S04]  /*3bb0*/  LDG.E.U16 R185, desc[UR10][R138.64] ;  /* 0x0000000a8ab97981 */ /* 0x000b28000c1e1500 */
[----:B------:R1:W4:Y:S01]  /*3bc0*/  LDG.E.U16 R149, desc[UR10][R134.64] ;  /* 0x0000000a86957981 */ /* 0x000322000c1e1500 */
[----:B0-----:R-:W-:-:S03]  /*3bd0*/  IMAD.WIDE R136, R11, 0x2, R196 ;  /* 0x000000020b887825 */ /* 0x001fc600078e02c4 */
[----:B------:R-:W4:Y:S04]  /*3be0*/  LDL.64 R196, [R1+0x58] ;  /* 0x0000580001c47983 */ /* 0x000f280000100a00 */
[----:B------:R-:W4:Y:S01]  /*3bf0*/  LDL.64 R218, [R1+0x90] ;  /* 0x0000900001da7983 */ /* 0x000f220000100a00 */
[----:B-----5:R-:W-:-:S03]  /*3c00*/  IMAD.WIDE R138, R11, 0x2, R202 ;  /* 0x000000020b8a7825 */ /* 0x020fc600078e02ca */
[----:B------:R-:W5:Y:S01]  /*3c10*/  LDL.64 R202, [R1+0x50] ;  /* 0x0000500001ca7983 */ /* 0x000f620000100a00 */
[----:B-1----:R-:W-:-:S03]  /*3c20*/  IMAD.WIDE R134, R11, 0x2, R210 ;  /* 0x000000020b867825 */ /* 0x002fc600078e02d2 */
[----:B------:R-:W5:Y:S04]  /*3c30*/  LDL.64 R210, [R1+0x88] ;  /* 0x0000880001d27983 */ /* 0x000f680000100a00 */
[----:B------:R0:W5:Y:S02]  /*3c40*/  LDG.E.U16 R154, desc[UR10][R134.64] ;  /* 0x0000000a869a7981 */ /* 0x000164000c1e1500 */
[C---:B0-----:R-:W-:Y:S02]  /*3c50*/  IMAD.WIDE R134, R11.reuse, 0x2, R206 ;  /* 0x000000020b867825 */ /* 0x041fe400078e02ce */
[----:B------:R-:W5:Y:S02]  /*3c60*/  LDL.64 R206, [R1+0x48] ;  /* 0x0000480001ce7983 */ /* 0x000f640000100a00 */
[----:B------:R-:W-:-:S02]  /*3c70*/  IMAD.WIDE R140, R11, 0x2, R186 ;  /* 0x000000020b8c7825 */ /* 0x000fc400078e02ba */
[----:B------:R-:W5:Y:S04]  /*3c80*/  LDG.E.U16 R187, desc[UR10][R142.64] ;  /* 0x0000000a8ebb7981 */ /* 0x000f68000c1e1500 */
[----:B------:R2:W5:Y:S02]  /*3c90*/  LDG.E.U16 R186, desc[UR10][R140.64] ;  /* 0x0000000a8cba7981 */ /* 0x000564000c1e1500 */
[C---:B--2---:R-:W-:Y:S02]  /*3ca0*/  IMAD.WIDE R140, R11.reuse, 0x2, R192 ;  /* 0x000000020b8c7825 */ /* 0x044fe400078e02c0 */
[----:B------:R0:W2:Y:S02]  /*3cb0*/  LDG.E.U16 R192, desc[UR10][R138.64] ;  /* 0x0000000a8ac07981 */ /* 0x0000a4000c1e1500 */
[----:B---3--:R-:W-:-:S02]  /*3cc0*/  IMAD.WIDE R142, R11, 0x2, R188 ;  /* 0x000000020b8e7825 */ /* 0x008fc400078e02bc */
[----:B------:R1:W3:Y:S04]  /*3cd0*/  LDG.E.U16 R188, desc[UR10][R134.64] ;  /* 0x0000000a86bc7981 */ /* 0x0002e8000c1e1500 */
[----:B------:R4:W2:Y:S04]  /*3ce0*/  LDG.E.U16 R193, desc[UR10][R140.64] ;  /* 0x0000000a8cc17981 */ /* 0x0008a8000c1e1500 */
[----:B------:R-:W2:Y:S01]  /*3cf0*/  LDG.E.U16 R142, desc[UR10][R142.64] ;  /* 0x0000000a8e8e7981 */ /* 0x000ea2000c1e1500 */
[----:B0-----:R-:W-:-:S03]  /*3d00*/  IMAD.WIDE R138, R11, 0x2, R226 ;  /* 0x000000020b8a7825 */ /* 0x001fc600078e02e2 */
[----:B------:R0:W2:Y:S01]  /*3d10*/  LDG.E.U16 R189, desc[UR10][R136.64] ;  /* 0x0000000a88bd7981 */ /* 0x0000a2000c1e1500 */
[----:B-1----:R-:W-:-:S04]  /*3d20*/  IMAD.WIDE R134, R11, 0x2, R234 ;  /* 0x000000020b867825 */ /* 0x002fc800078e02ea */
[C---:B----4-:R-:W-:Y:S01]  /*3d30*/  IMAD.WIDE R140, R11.reuse, 0x2, R196 ;  /* 0x000000020b8c7825 */ /* 0x050fe200078e02c4 */
[----:B------:R1:W4:Y:S04]  /*3d40*/  LDG.E.U16 R143, desc[UR10][R134.64] ;  /* 0x0000000a868f7981 */ /* 0x000328000c1e1500 */
[----:B------:R5:W4:Y:S01]  /*3d50*/  LDG.E.U16 R196, desc[UR10][R138.64] ;  /* 0x0000000a8ac47981 */ /* 0x000b22000c1e1500 */
[----:B0-----:R-:W-:-:S03]  /*3d60*/  IMAD.WIDE R136, R11, 0x2, R230 ;  /* 0x000000020b887825 */ /* 0x001fc600078e02e6 */
[----:B------:R-:W4:Y:S01]  /*3d70*/  LDG.E.U16 R140, desc[UR10][R140.64] ;  /* 0x0000000a8c8c7981 */ /* 0x000f22000c1e1500 */
[----:B-1----:R-:W-:-:S03]  /*3d80*/  IMAD.WIDE R134, R11, 0x2, R222 ;  /* 0x000000020b867825 */ /* 0x002fc600078e02de */
[----:B------:R0:W4:Y:S01]  /*3d90*/  LDG.E.U16 R197, desc[UR10][R136.64] ;  /* 0x0000000a88c57981 */ /* 0x000122000c1e1500 */
[----:B-----5:R-:W-:-:S03]  /*3da0*/  IMAD.WIDE R138, R11, 0x2, R202 ;  /* 0x000000020b8a7825 */ /* 0x020fc600078e02ca */
[----:B------:R1:W5:Y:S01]  /*3db0*/  LDG.E.U16 R141, desc[UR10][R134.64] ;  /* 0x0000000a868d7981 */ /* 0x000362000c1e1500 */
[----:B0-----:R-:W-:-:S03]  /*3dc0*/  IMAD.WIDE R136, R11, 0x2, R218 ;  /* 0x000000020b887825 */ /* 0x001fc600078e02da */
[----:B------:R0:W5:Y:S04]  /*3dd0*/  LDG.E.U16 R203, desc[UR10][R138.64] ;  /* 0x0000000a8acb7981 */ /* 0x000168000c1e1500 */
[----:B------:R0:W5:Y:S01]  /*3de0*/  LDG.E.U16 R202, desc[UR10][R136.64] ;  /* 0x0000000a88ca7981 */ /* 0x000162000c1e1500 */
[----:B-1----:R-:W-:-:S04]  /*3df0*/  IMAD.WIDE R134, R11, 0x2, R214 ;  /* 0x000000020b867825 */ /* 0x002fc800078e02d6 */
[C---:B0-----:R-:W-:Y:S02]  /*3e00*/  IMAD.WIDE R138, R11.reuse, 0x2, R206 ;  /* 0x000000020b8a7825 */ /* 0x041fe400078e02ce */
[----:B------:R-:W5:Y:S02]  /*3e10*/  LDG.E.U16 R134, desc[UR10][R134.64] ;  /* 0x0000000a86867981 */ /* 0x000f64000c1e1500 */
[----:B------:R-:W-:Y:S02]  /*3e20*/  IMAD.WIDE R136, R11, 0x2, R210 ;  /* 0x000000020b887825 */ /* 0x000fe400078e02d2 */
[----:B------:R-:W5:Y:S04]  /*3e30*/  LDG.E.U16 R138, desc[UR10][R138.64] ;  /* 0x0000000a8a8a7981 */ /* 0x000f68000c1e1500 */
[----:B------:R-:W5:Y:S01]  /*3e40*/  LDG.E.U16 R136, desc[UR10][R136.64] ;  /* 0x0000000a88887981 */ /* 0x000f62000c1e1500 */
[----:B------:R-:W-:Y:S01]  /*3e50*/  BAR.SYNC.DEFER_BLOCKING 0x0 ;  /* 0x0000000000007b1d */ /* 0x000fe20000010000 */
[----:B------:R-:W-:-:S02]  /*3e60*/  LOP3.LUT R206, R10, 0x10, RZ, 0x3c, !PT ;  /* 0x000000100ace7812 */ /* 0x000fc400078e3cff */
[----:B------:R-:W-:-:S03]  /*3e70*/  LOP3.LUT R207, R10, 0x20, RZ, 0x3c, !PT ;  /* 0x000000200acf7812 */ /* 0x000fc600078e3cff */
[----:B------:R-:W-:Y:S04]  /*3e80*/  STS.U16 [R10+UR6], R2 ;  /* 0x000000020a007988 */ /* 0x000fe80008000406 */
        /* <DEDUP_REMOVED lines=16> */
[----:B------:R-:W-:Y:S01]  /*3f90*/  STS.U16 [R207+UR6+0xa00], R107 ;  /* 0x000a006bcf007988 */ /* 0x000fe20008000406 */
[----:B0-----:R-:W-:-:S03]  /*3fa0*/  LOP3.LUT R206, R10, 0x30, RZ, 0x3c, !PT ;  /* 0x000000300ace7812 */ /* 0x001fc600078e3cff */
        /* <DEDUP_REMOVED lines=11> */
[----:B------:R-:W-:Y:S01]  /*4060*/  STS.U16 [R206+UR6+0x2300], R145 ;  /* 0x00230091ce007988 */ /* 0x000fe20008000406 */
[C---:B------:R-:W-:Y:S02]  /*4070*/  LOP3.LUT R109, R10.reuse, 0x60, RZ, 0x3c, !PT ;  /* 0x000000600a6d7812 */ /* 0x040fe400078e3cff */
[C---:B------:R-:W-:Y:S01]  /*4080*/  LOP3.LUT R2, R10.reuse, 0x70, RZ, 0x3c, !PT ;  /* 0x000000700a027812 */ /* 0x040fe200078e3cff */
[----:B------:R-:W0:Y:S01]  /*4090*/  S2UR UR8, SR_CgaCtaId ;  /* 0x00000000000879c3 */ /* 0x000e220000008800 */
[----:B------:R-:W-:Y:S01]  /*40a0*/  LOP3.LUT R185, R7, 0x40, RZ, 0x3c, !PT ;  /* 0x0000004007b97812 */ /* 0x000fe200078e3cff */
[----:B------:R-:W-:Y:S01]  /*40b0*/  UMOV UR5, 0x400 ;  /* 0x0000040000057882 */ /* 0x000fe20000000000 */
[----:B------:R-:W5:Y:S04]  /*40c0*/  LDL.64 R186, [R1+0x40] ;  /* 0x0000400001ba7983 */ /* 0x000f680000100a00 */
[----:B---3--:R-:W-:Y:S04]  /*40d0*/  STS.U16 [R206+UR6+0x2b00], R188 ;  /* 0x002b00bcce007988 */ /* 0x008fe80008000406 */
[----:B--2---:R-:W-:Y:S04]  /*40e0*/  STS.U16 [R206+UR6+0x3300], R193 ;  /* 0x003300c1ce007988 */ /* 0x004fe80008000406 */
[----:B------:R1:W-:Y:S04]  /*40f0*/  STS.U16 [R206+UR6+0x3b00], R142 ;  /* 0x003b008ece007988 */ /* 0x0003e80008000406 */
[----:B------:R-:W-:Y:S04]  /*4100*/  STS.U16 [R207+UR6+0x400], R84 ;  /* 0x00040054cf007988 */ /* 0x000fe80008000406 */
[----:B------:R-:W-:Y:S01]  /*4110*/  STS.U16 [R207+UR6+0xc00], R83 ;  /* 0x000c0053cf007988 */ /* 0x000fe20008000406 */
[----:B-1----:R-:W-:-:S03]  /*4120*/  LOP3.LUT R206, R10, 0x50, RZ, 0x3c, !PT ;  /* 0x000000500ace7812 */ /* 0x002fc600078e3cff */
[----:B------:R-:W-:Y:S04]  /*4130*/  STS.U16 [R207+UR6+0x1400], R82 ;  /* 0x00140052cf007988 */ /* 0x000fe80008000406 */
[----:B------:R-:W-:Y:S04]  /*4140*/  STS.U16 [R207+UR6+0x1c00], R81 ;  /* 0x001c0051cf007988 */ /* 0x000fe80008000406 */
[----:B------:R-:W-:Y:S04]  /*4150*/  STS.U16 [R207+UR6+0x2400], R146 ;  /* 0x00240092cf007988 */ /* 0x000fe80008000406 */
[----:B------:R-:W-:Y:S04]  /*4160*/  STS.U16 [R207+UR6+0x2c00], R189 ;  /* 0x002c00bdcf007988 */ /* 0x000fe80008000406 */
        /* <DEDUP_REMOVED lines=15> */
[----:B-----5:R-:W-:Y:S04]  /*4260*/  STS.U16 [R109+UR6+0x2e00], R141 ;  /* 0x002e008d6d007988 */ /* 0x020fe80008000406 */
        /* <DEDUP_REMOVED lines=9> */
[----:B------:R1:W-:Y:S01]  /*4300*/  STS.U16 [R2+UR6+0x3f00], R138 ;  /* 0x003f008a02007988 */ /* 0x0003e20008000406 */
[----:B------:R-:W-:Y:S01]  /*4310*/  BAR.SYNC.DEFER_BLOCKING 0x0 ;  /* 0x0000000000007b1d */ /* 0x000fe20000010000 */
[----:B-1----:R-:W-:-:S05]  /*4320*/  LOP3.LUT R2, R6, 0x20, RZ, 0x3c, !PT ;  /* 0x0000002006027812 */ /* 0x002fca00078e3cff */
[----:B------:R-:W-:Y:S04]  /*4330*/  LDSM.16.MT88.4 R136, [R6+UR6+0x4000] ;  /* 0x004000060688783b */ /* 0x000fe80008004200 */
[----:B------:R-:W1:Y:S04]  /*4340*/  LDSM.16.M88.4 R104, [R7+UR6] ;  /* 0x000000060768783b */ /* 0x000e680008000200 */
[----:B------:R-:W2:Y:S04]  /*4350*/  LDSM.16.M88.4 R112, [R7+UR6+0x2000] ;  /* 0x002000060770783b */ /* 0x000ea80008000200 */
[----:B------:R-:W3:Y:S04]  /*4360*/  LDSM.16.MT88.4 R152, [R2+UR6+0x4000] ;  /* 0x004000060298783b */ /* 0x000ee80008004200 */
[----:B------:R-:W4:Y:S04]  /*4370*/  LDSM.16.MT88.4 R108, [R6+UR6+0x4400] ;  /* 0x00440006066c783b */ /* 0x000f280008004200 */
[----:B------:R-:W5:Y:S04]  /*4380*/  LDSM.16.MT88.4 R132, [R2+UR6+0x4400] ;  /* 0x004400060284783b */ /* 0x000f680008004200 */
[----:B------:R-:W-:Y:S04]  /*4390*/  LDSM.16.MT88.4 R80, [R6+UR6+0x4800] ;  /* 0x004800060650783b */ /* 0x000fe80008004200 */
[----:B------:R-:W0:Y:S04]  /*43a0*/  LDSM.16.M88.4 R76, [R185+UR6] ;  /* 0x00000006b94c783b */ /* 0x000e280008000200 */
[----:B------:R-:W0:Y:S04]  /*43b0*/  LDSM.16.M88.4 R72, [R185+UR6+0x2000] ;  /* 0x00200006b948783b */ /* 0x000e280008000200 */
[----:B------:R-:W0:Y:S04]  /*43c0*/  LDSM.16.MT88.4 R148, [R2+UR6+0x4800] ;  /* 0x004800060294783b */ /* 0x000e280008004200 */
[----:B------:R-:W0:Y:S01]  /*43d0*/  LDSM.16.MT88.4 R140, [R6+UR6+0x4c00] ;  /* 0x004c0006068c783b */ /* 0x000e220008004200 */
[C---:B-1----:R-:W-:Y:S08]  /*43e0*/  HMMA.16816.F32.BF16 R144, R136.reuse, R104, RZ ;  /* 0x000000688890723c */ /* 0x042ff000000418ff */
[----:B--2---:R-:W-:Y:S08]  /*43f0*/  HMMA.16816.F32.BF16 R136, R136, R112, RZ ;  /* 0x000000708888723c */ /* 0x004ff000000418ff */
[C---:B---3--:R-:W-:Y:S08]  /*4400*/  HMMA.16816.F32.BF16 R84, R152.reuse, R104, RZ ;  /* 0x000000689854723c */ /* 0x048ff000000418ff */
[----:B------:R-:W-:Y:S08]  /*4410*/  HMMA.16816.F32.BF16 R152, R152, R112, RZ ;  /* 0x000000709898723c */ /* 0x000ff000000418ff */
[C---:B----4-:R-:W-:Y:S08]  /*4420*/  HMMA.16816.F32.BF16 R144, R108.reuse, R106, R144 ;  /* 0x0000006a6c90723c */ /* 0x050ff00000041890 */
[----:B------:R-:W-:Y:S01]  /*4430*/  HMMA.16816.F32.BF16 R108, R108, R114, R136 ;  /* 0x000000726c6c723c */ /* 0x000fe20000041888 */
[----:B------:R-:W-:Y:S07]  /*4440*/  LDSM.16.MT88.4 R136, [R6+UR6+0x5000] ;  /* 0x005000060688783b */ /* 0x000fee0008004200 */
[C---:B-----5:R-:W-:Y:S01]  /*4450*/  HMMA.16816.F32.BF16 R104, R132.reuse, R106, R84 ;  /* 0x0000006a8468723c */ /* 0x060fe20000041854 */
[----:B------:R-:W1:Y:S07]  /*4460*/  LDSM.16.MT88.4 R84, [R2+UR6+0x4c00] ;  /* 0x004c00060254783b */ /* 0x000e6e0008004200 */
[----:B------:R-:W-:Y:S01]  /*4470*/  HMMA.16816.F32.BF16 R152, R132, R114, R152 ;  /* 0x000000728498723c */ /* 0x000fe20000041898 */
[----:B------:R-:W2:Y:S04]  /*4480*/  LDSM.16.M88.4 R132, [R7+UR6+0x80] ;  /* 0x000080060784783b */ /* 0x000ea80008000200 */
[----:B------:R-:W3:Y:S03]  /*4490*/  LDSM.16.M88.4 R112, [R7+UR6+0x2080] ;  /* 0x002080060770783b */ /* 0x000ee60008000200 */
[C---:B0-----:R-:W-:Y:S08]  /*44a0*/  HMMA.16816.F32.BF16 R144, R80.reuse, R76, R144 ;  /* 0x0000004c5090723c */ /* 0x041ff00000041890 */
[----:B------:R-:W-:Y:S01]  /*44b0*/  HMMA.16816.F32.BF16 R108, R80, R72, R108 ;  /* 0x00000048506c723c */ /* 0x000fe2000004186c */
[----:B------:R-:W0:Y:S07]  /*44c0*/  LDSM.16.MT88.4 R80, [R2+UR6+0x5000] ;  /* 0x005000060250783b */ /* 0x000e2e0008004200 */
[C---:B------:R-:W-:Y:S08]  /*44d0*/  HMMA.16816.F32.BF16 R104, R148.reuse, R76, R104 ;  /* 0x0000004c9468723c */ /* 0x040ff00000041868 */
[----:B------:R-:W-:Y:S01]  /*44e0*/  HMMA.16816.F32.BF16 R152, R148, R72, R152 ;  /* 0x000000489498723c */ /* 0x000fe20000041898 */
[----:B------:R-:W-:Y:S07]  /*44f0*/  LDSM.16.MT88.4 R148, [R2+UR6+0x5800] ;  /* 0x005800060294783b */ /* 0x000fee0008004200 */
[C---:B------:R-:W-:Y:S08]  /*4500*/  HMMA.16816.F32.BF16 R144, R140.reuse, R78, R144 ;  /* 0x0000004e8c90723c */ /* 0x040ff00000041890 */
[----:B------:R-:W-:Y:S01]  /*4510*/  HMMA.16816.F32.BF16 R140, R140, R74, R108 ;  /* 0x0000004a8c8c723c */ /* 0x000fe2000004186c */
[----:B------:R-:W4:Y:S07]  /*4520*/  LDSM.16.MT88.4 R108, [R6+UR6+0x5400] ;  /* 0x00540006066c783b */ /* 0x000f2e0008004200 */
[C---:B-1----:R-:W-:Y:S01]  /*4530*/  HMMA.16816.F32.BF16 R104, R84.reuse, R78, R104 ;  /* 0x0000004e5468723c */ /* 0x042fe20000041868 */
[----:B------:R-:W1:Y:S07]  /*4540*/  LDSM.16.MT88.4 R76, [R2+UR6+0x5400] ;  /* 0x00540006024c783b */ /* 0x000e6e0008004200 */
[----:B------:R-:W-:Y:S01]  /*4550*/  HMMA.16816.F32.BF16 R152, R84, R74, R152 ;  /* 0x0000004a5498723c */ /* 0x000fe20000041898 */
[----:B------:R-:W-:Y:S04]  /*4560*/  LDSM.16.MT88.4 R72, [R6+UR6+0x5800] ;  /* 0x005800060648783b */ /* 0x000fe80008004200 */
[----:B------:R-:W5:Y:S03]  /*4570*/  LDSM.16.M88.4 R84, [R185+UR6+0x80] ;  /* 0x00008006b954783b */ /* 0x000f660008000200 */
[C---:B--2---:R-:W-:Y:S08]  /*4580*/  HMMA.16816.F32.BF16 R144, R136.reuse, R132, R144 ;  /* 0x000000848890723c */ /* 0x044ff00000041890 */
[----:B---3--:R-:W-:Y:S01]  /*4590*/  HMMA.16816.F32.BF16 R140, R136, R112, R140 ;  /* 0x00000070888c723c */ /* 0x008fe2000004188c */
[----:B------:R-:W2:Y:S07]  /*45a0*/  LDSM.16.M88.4 R136, [R185+UR6+0x2080] ;  /* 0x00208006b988783b */ /* 0x000eae0008000200 */
[C---:B0-----:R-:W-:Y:S01]  /*45b0*/  HMMA.16816.F32.BF16 R104, R80.reuse, R132, R104 ;  /* 0x000000845068723c */ /* 0x041fe20000041868 */
[----:B------:R-:W-:Y:S01]  /*45c0*/  ULEA UR5, UR8, UR5, 0x18 ;  /* 0x0000000508057291 */ /* 0x000fe2000f8ec0ff */
[----:B------:R-:W3:Y:S06]  /*45d0*/  LDL.64 R132, [R1+0x28] ;  /* 0x0000280001847983 */ /* 0x000eec0000100a00 */
[----:B------:R-:W-:Y:S01]  /*45e0*/  HMMA.16816.F32.BF16 R152, R80, R112, R152 ;  /* 0x000000705098723c */ /* 0x000fe20000041898 */
[----:B------:R-:W0:Y:S07]  /*45f0*/  LDSM.16.MT88.4 R80, [R6+UR6+0x5c00] ;  /* 0x005c00060650783b */ /* 0x000e2e0008004200 */
[C---:B----4-:R-:W-:Y:S08]  /*4600*/  HMMA.16816.F32.BF16 R144, R108.reuse, R134, R144 ;  /* 0x000000866c90723c */ /* 0x050ff00000041890 */
[----:B------:R-:W-:Y:S01]  /*4610*/  HMMA.16816.F32.BF16 R140, R108, R114, R140 ;  /* 0x000000726c8c723c */ /* 0x000fe2000004188c */
[----:B------:R-:W4:Y:S07]  /*4620*/  LDSM.16.MT88.4 R108, [R2+UR6+0x5c00] ;  /* 0x005c0006026c783b */ /* 0x000f2e0008004200 */
[C---:B-1----:R-:W-:Y:S01]  /*4630*/  HMMA.16816.F32.BF16 R104, R76.reuse, R134, R104 ;  /* 0x000000864c68723c */ /* 0x042fe20000041868 */
[----:B------:R-:W1:Y:S01]  /*4640*/  S2R R112, SR_TID.X ;  /* 0x0000000000707919 */ /* 0x000e620000002100 */
[----:B------:R-:W3:Y:S06]  /*4650*/  LDL.64 R134, [R1] ;  /* 0x0000000001867983 */ /* 0x000eec0000100a00 */
[----:B------:R-:W-:Y:S01]  /*4660*/  HMMA.16816.F32.BF16 R152, R76, R114, R152 ;  /* 0x000000724c98723c */ /* 0x000fe20000041898 */
[----:B------:R-:W3:Y:S07]  /*4670*/  LDL.64 R114, [R1+0x18] ;  /* 0x0000180001727983 */ /* 0x000eee0000100a00 */
[C---:B-----5:R-:W-:Y:S08]  /*4680*/  HMMA.16816.F32.BF16 R144, R72.reuse, R84, R144 ;  /* 0x000000544890723c */ /* 0x060ff00000041890 */
[----:B--2---:R-:W-:Y:S08]  /*4690*/  HMMA.16816.F32.BF16 R140, R72, R136, R140 ;  /* 0x00000088488c723c */ /* 0x004ff0000004188c */
[C---:B------:R-:W-:Y:S08]  /*46a0*/  HMMA.16816.F32.BF16 R104, R148.reuse, R84, R104 ;  /* 0x000000549468723c */ /* 0x040ff00000041868 */
[----:B------:R-:W-:Y:S01]  /*46b0*/  HMMA.16816.F32.BF16 R152, R148, R136, R152 ;  /* 0x000000889498723c */ /* 0x000fe20000041898 */
[----:B-1----:R-:W-:Y:S01]  /*46c0*/  LOP3.LUT R112, R112, 0x7f, RZ, 0xc0, !PT ;  /* 0x0000007f70707812 */ /* 0x002fe200078ec0ff */
[----:B------:R-:W2:Y:S04]  /*46d0*/  LDL.64 R150, [R1+0x38] ;  /* 0x0000380001967983 */ /* 0x000ea80000100a00 */
[----:B------:R-:W5:Y:S02]  /*46e0*/  LDL.64 R148, [R1+0x30] ;  /* 0x0000300001947983 */ /* 0x000f640000100a00 */
[C---:B0-----:R-:W-:Y:S02]  /*46f0*/  HMMA.16816.F32.BF16 R144, R80.reuse, R86, R144 ;  /* 0x000000565090723c */ /* 0x041fe40000041890 */
[----:B------:R-:W2:Y:S06]  /*4700*/  LDL.64 R136, [R1+0x8] ;  /* 0x0000080001887983 */ /* 0x000eac0000100a00 */
[----:B------:R-:W-:Y:S08]  /*4710*/  HMMA.16816.F32.BF16 R140, R80, R138, R140 ;  /* 0x0000008a508c723c */ /* 0x000ff0000004188c */
[C---:B----4-:R-:W-:Y:S08]  /*4720*/  HMMA.16816.F32.BF16 R104, R108.reuse, R86, R104 ;  /* 0x000000566c68723c */ /* 0x050ff00000041868 */
[----:B------:R-:W-:Y:S01]  /*4730*/  HMMA.16816.F32.BF16 R152, R108, R138, R152 ;  /* 0x0000008a6c98723c */ /* 0x000fe20000041898 */
[----:B------:R-:W-:Y:S01]  /*4740*/  FMUL R2, R144, UR9 ;  /* 0x0000000990027c20 */ /* 0x000fe20008400000 */
[----:B------:R-:W-:Y:S01]  /*4750*/  FMUL R3, R145, UR9 ;  /* 0x0000000991037c20 */ /* 0x000fe20008400000 */
[----:B------:R-:W-:Y:S01]  /*4760*/  FMUL R4, R140, UR9 ;  /* 0x000000098c047c20 */ /* 0x000fe20008400000 */
[----:B------:R-:W-:Y:S01]  /*4770*/  FMUL R5, R146, UR9 ;  /* 0x0000000992057c20 */ /* 0x000fe20008400000 */
[----:B------:R-:W-:Y:S01]  /*4780*/  FMUL R72, R147, UR9 ;  /* 0x0000000993487c20 */ /* 0x000fe20008400000 */
[----:B------:R-:W-:-:S05]  /*4790*/  FMUL R73, R142, UR9 ;  /* 0x000000098e497c20 */ /* 0x000fca0008400000 */
[----:B------:R-:W-:Y:S01]  /*47a0*/  FMUL R74, R104, UR9 ;  /* 0x00000009684a7c20 */ /* 0x000fe20008400000 */
[----:B------:R-:W-:Y:S01]  /*47b0*/  FMUL R75, R105, UR9 ;  /* 0x00000009694b7c20 */ /* 0x000fe20008400000 */
[----:B------:R-:W-:Y:S01]  /*47c0*/  FMUL R77, R106, UR9 ;  /* 0x000000096a4d7c20 */ /* 0x000fe20008400000 */
[----:B------:R-:W-:Y:S01]  /*47d0*/  FMUL R78, R107, UR9 ;  /* 0x000000096b4e7c20 */ /* 0x000fe20008400000 */
[----:B------:R-:W-:Y:S01]  /*47e0*/  FMNMX3 R2, R2, R3, R4, !PT ;  /* 0x0000000302027276 */ /* 0x000fe20007800004 */
[----:B------:R-:W4:Y:S03]  /*47f0*/  LDL.64 R138, [R1+0x10] ;  /* 0x00001000018a7983 */ /* 0x000f260000100a00 */
[----:B------:R-:W-:Y:S01]  /*4800*/  FMUL R76, R152, UR9 ;  /* 0x00000009984c7c20 */ /* 0x000fe20008400000 */
[----:B------:R-:W-:Y:S01]  /*4810*/  FMUL R79, R154, UR9 ;  /* 0x000000099a4f7c20 */ /* 0x000fe20008400000 */
[----:B------:R-:W-:Y:S01]  /*4820*/  FMNMX3 R5, R5, R72, R73, !PT ;  /* 0x0000004805057276 */ /* 0x000fe20007800049 */
[----:B------:R-:W-:Y:S01]  /*4830*/  FMUL R3, R141, UR9 ;  /* 0x000000098d037c20 */ /* 0x000fe20008400000 */
[----:B------:R-:W-:Y:S01]  /*4840*/  FMUL R73, R143, UR9 ;  /* 0x000000098f497c20 */ /* 0x000fe20008400000 */
[----:B------:R-:W-:Y:S01]  /*4850*/  FMUL R72, R153, UR9 ;  /* 0x0000000999487c20 */ /* 0x000fe20008400000 */
[----:B------:R-:W-:Y:S01]  /*4860*/  FMUL R4, R155, UR9 ;  /* 0x000000099b047c20 */ /* 0x000fe20008400000 */
[----:B------:R-:W-:-:S02]  /*4870*/  FMNMX3 R74, R74, R75, R76, !PT ;  /* 0x0000004b4a4a7276 */ /* 0x000fc4000780004c */
[----:B------:R-:W-:Y:S02]  /*4880*/  FMNMX3 R77, R77, R78, R79, !PT ;  /* 0x0000004e4d4d7276 */ /* 0x000fe4000780004f */
[----:B------:R-:W-:Y:S02]  /*4890*/  FMNMX R2, R3, R2, !PT ;  /* 0x0000000203027209 */ /* 0x000fe40007800000 */
[----:B------:R-:W-:Y:S02]  /*48a0*/  FMNMX R5, R73, R5, !PT ;  /* 0x0000000549057209 */ /* 0x000fe40007800000 */
[----:B------:R-:W-:Y:S02]  /*48b0*/  FMNMX R72, R72, R74, !PT ;  /* 0x0000004a48487209 */ /* 0x000fe40007800000 */
[----:B------:R-:W-:Y:S01]  /*48c0*/  FMNMX R77, R4, R77, !PT ;  /* 0x0000004d044d7209 */ /* 0x000fe20007800000 */
[----:B------:R-:W0:Y:S04]  /*48d0*/  SHFL.BFLY PT, R74, R2, 0x2, 0x1f ;  /* 0x0c401f00024a7f89 */ /* 0x000e2800000e0000 */
[----:B------:R-:W1:Y:S04]  /*48e0*/  SHFL.BFLY PT, R73, R5, 0x2, 0x1f ;  /* 0x0c401f0005497f89 */ /* 0x000e6800000e0000 */
[----:B------:R-:W1:Y:S04]  /*48f0*/  SHFL.BFLY PT, R3, R72, 0x2, 0x1f ;  /* 0x0c401f0048037f89 */ /* 0x000e6800000e0000 */
[----:B------:R-:W1:Y:S01]  /*4900*/  SHFL.BFLY PT, R4, R77, 0x2, 0x1f ;  /* 0x0c401f004d047f89 */ /* 0x000e6200000e0000 */
[----:B0-----:R-:W-:-:S02]  /*4910*/  FMNMX R74, R2, R74, !PT ;  /* 0x0000004a024a7209 */ /* 0x001fc40007800000 */
[----:B-1----:R-:W-:Y:S02]  /*4920*/  FMNMX R73, R5, R73, !PT ;  /* 0x0000004905497209 */ /* 0x002fe40007800000 */
[----:B------:R-:W-:Y:S02]  /*4930*/  FMNMX R3, R72, R3, !PT ;  /* 0x0000000348037209 */ /* 0x000fe40007800000 */
[----:B------:R-:W-:Y:S01]  /*4940*/  FMNMX R77, R77, R4, !PT ;  /* 0x000000044d4d7209 */ /* 0x000fe20007800000 */
[----:B------:R-:W0:Y:S04]  /*4950*/  SHFL.BFLY PT, R72, R74, 0x1, 0x1f ;  /* 0x0c201f004a487f89 */ /* 0x000e2800000e0000 */
[----:B------:R-:W1:Y:S04]  /*4960*/  SHFL.BFLY PT, R5, R73, 0x1, 0x1f ;  /* 0x0c201f0049057f89 */ /* 0x000e6800000e0000 */
[----:B------:R-:W1:Y:S04]  /*4970*/  SHFL.BFLY PT, R2, R3, 0x1, 0x1f ;  /* 0x0c201f0003027f89 */ /* 0x000e6800000e0000 */
[----:B------:R-:W1:Y:S01]  /*4980*/  SHFL.BFLY PT, R4, R77, 0x1, 0x1f ;  /* 0x0c201f004d047f89 */ /* 0x000e6200000e0000 */
[----:B0-----:R-:W-:Y:S01]  /*4990*/  FMNMX R72, R74, R72, !PT ;  /* 0x000000484a487209 */ /* 0x001fe20007800000 */
[----:B------:R-:W-:Y:S01]  /*49a0*/  BAR.SYNC.DEFER_BLOCKING 0x0 ;  /* 0x0000000000007b1d */ /* 0x000fe20000010000 */
[----:B-1----:R-:W-:-:S02]  /*49b0*/  FMNMX R5, R73, R5, !PT ;  /* 0x0000000549057209 */ /* 0x002fc40007800000 */
[----:B------:R-:W-:Y:S02]  /*49c0*/  FMNMX R2, R3, R2, !PT ;  /* 0x0000000203027209 */ /* 0x000fe40007800000 */
[----:B------:R-:W-:Y:S01]  /*49d0*/  FMNMX R4, R77, R4, !PT ;  /* 0x000000044d047209 */ /* 0x000fe20007800000 */
[----:B------:R-:W-:Y:S04]  /*49e0*/  @!P4 STS [R13], R72 ;  /* 0x000000480d00c388 */ /* 0x000fe80000000800 */
[----:B------:R-:W-:Y:S04]  /*49f0*/  @!P4 STS [R13+0x80], R5 ;  /* 0x000080050d00c388 */ /* 0x000fe80000000800 */
[----:B------:R-:W-:Y:S04]  /*4a00*/  @!P4 STS [R13+0x100], R2 ;  /* 0x000100020d00c388 */ /* 0x000fe80000000800 */
[----:B------:R-:W-:Y:S01]  /*4a10*/  @!P4 STS [R13+0x180], R4 ;  /* 0x000180040d00c388 */ /* 0x000fe20000000800 */
[----:B------:R-:W-:Y:S01]  /*4a20*/  LEA R110, R112, UR5, 0x2 ;  /* 0x00000005706e7c11 */ /* 0x000fe2000f8e10ff */
[----:B------:R-:W-:Y:S06]  /*4a30*/  BAR.SYNC.DEFER_BLOCKING 0x0 ;  /* 0x0000000000007b1d */ /* 0x000fec0000010000 */
[----:B------:R-:W0:Y:S04]  /*4a40*/  LDS R2, [R110] ;  /* 0x000000006e027984 */ /* 0x000e280000000800 */
[----:B0-----:R-:W0:Y:S01]  /*4a50*/  SHFL.BFLY PT, R3, R2, 0x2, 0x1f ;  /* 0x0c401f0002037f89 */ /* 0x001e2200000e0000 */
[----:B------:R-:W1:Y:S01]  /*4a60*/  S2R R112, SR_TID.X ;  /* 0x0000000000707919 */ /* 0x000e620000002100 */
[----:B0-----:R-:W-:-:S05]  /*4a70*/  FMNMX R3, R2, R3, !PT ;  /* 0x0000000302037209 */ /* 0x001fca0007800000 */
[----:B------:R-:W0:Y:S02]  /*4a80*/  SHFL.BFLY PT, R2, R3, 0x1, 0x1f ;  /* 0x0c201f0003027f89 */ /* 0x000e2400000e0000 */
[----:B0-----:R-:W-:-:S05]  /*4a90*/  FMNMX R2, R3, R2, !PT ;  /* 0x0000000203027209 */ /* 0x001fca0007800000 */
[----:B------:R-:W-:Y:S01]  /*4aa0*/  @!P4 STS [R110], R2 ;  /* 0x000000026e00c388 */ /* 0x000fe20000000800 */
[----:B-1----:R-:W-:-:S04]  /*4ab0*/  LOP3.LUT R112, R112, 0x1c, RZ, 0xc0, !PT ;  /* 0x0000001c70707812 */ /* 0x002fc800078ec0ff */
[----:B------:R-:W-:Y:S01]  /*4ac0*/  LEA R112, R112, UR6, 0x2 ;  /* 0x0000000670707c11 */ /* 0x000fe2000f8e10ff */
[----:B------:R-:W-:Y:S06]  /*4ad0*/  BAR.SYNC.DEFER_BLOCKING 0x0 ;  /* 0x0000000000007b1d */ /* 0x000fec0000010000 */
[----:B------:R-:W0:Y:S04]  /*4ae0*/  LDS R2, [R112] ;  /* 0x0000000070027984 */ /* 0x000e280000000800 */
[----:B------:R-:W1:Y:S04]  /*4af0*/  LDS R3, [R112+0x80] ;  /* 0x0000800070037984 */ /* 0x000e680000000800 */
[----:B------:R-:W1:Y:S04]  /*4b00*/  LDS R4, [R112+0x100] ;  /* 0x0001000070047984 */ /* 0x000e680000000800 */
[----:B------:R-:W1:Y:S01]  /*4b10*/  LDS R5, [R112+0x180] ;  /* 0x0001800070057984 */ /* 0x000e620000000800 */
[----:B0-----:R-:W-:-:S05]  /*4b20*/  FMNMX R2, R2, R15, !PT ;  /* 0x0000000f02027209 */ /* 0x001fca0007800000 */
[--C-:B------:R-:W-:Y:S01]  /*4b30*/  FFMA R145, R145, UR9, -R2.reuse ;  /* 0x0000000991917c23 */ /* 0x100fe20008000802 */
[----:B------:R-:W-:-:S03]  /*4b40*/  FFMA R72, R144, UR9, -R2 ;  /* 0x0000000990487c23 */ /* 0x000fc60008000802 */
[----:B------:R-:W-:Y:S02]  /*4b50*/  FMUL R73, R145, 1.4426950216293334961 ;  /* 0x3fb8aa3b91497820 */ /* 0x000fe40000400000 */
[----:B------:R-:W2:Y:S01]  /*4b60*/  LDL.64 R144, [R1+0x20] ;  /* 0x0000200001907983 */ /* 0x000ea20000100a00 */
[----:B-1----:R-:W-:Y:S02]  /*4b70*/  FMNMX R3, R3, R14, !PT ;  /* 0x0000000e03037209 */ /* 0x002fe40007800000 */
[----:B------:R-:W-:Y:S02]  /*4b80*/  FMNMX R4, R4, R16, !PT ;  /* 0x0000001004047209 */ /* 0x000fe40007800000 */
[----:B------:R-:W-:Y:S01]  /*4b90*/  FMNMX R5, R5, R17, !PT ;  /* 0x0000001105057209 */ /* 0x000fe20007800000 */
[--C-:B------:R-:W-:Y:S01]  /*4ba0*/  FFMA R146, R146, UR9, -R3.reuse ;  /* 0x0000000992927c23 */ /* 0x100fe20008000803 */
[----:B------:R-:W-:Y:S01]  /*4bb0*/  FFMA R147, R147, UR9, -R3 ;  /* 0x0000000993937c23 */ /* 0x000fe20008000803 */
[--C-:B------:R-:W-:Y:S01]  /*4bc0*/  FFMA R104, R104, UR9, -R4.reuse ;  /* 0x0000000968687c23 */ /* 0x100fe20008000804 */
[----:B------:R-:W-:Y:S01]  /*4bd0*/  FFMA R105, R105, UR9, -R4 ;  /* 0x0000000969697c23 */ /* 0x000fe20008000804 */
[--C-:B------:R-:W-:Y:S01]  /*4be0*/  FFMA R106, R106, UR9, -R5.reuse ;  /* 0x000000096a6a7c23 */ /* 0x100fe20008000805 */
[----:B------:R-:W-:Y:S01]  /*4bf0*/  FFMA R107, R107, UR9, -R5 ;  /* 0x000000096b6b7c23 */ /* 0x000fe20008000805 */
[----:B------:R-:W-:Y:S01]  /*4c00*/  FMUL R72, R72, 1.4426950216293334961 ;  /* 0x3fb8aa3b48487820 */ /* 0x000fe20000400000 */
[----:B------:R-:W-:Y:S01]  /*4c10*/  FFMA R140, R140, UR9, -R2 ;  /* 0x000000098c8c7c23 */ /* 0x000fe20008000802 */
[----:B------:R-:W-:Y:S01]  /*4c20*/  FMUL R76, R146, 1.4426950216293334961 ;  /* 0x3fb8aa3b924c7820 */ /* 0x000fe20000400000 */
        /* <DEDUP_REMOVED lines=9> */
[----:B------:R-:W-:Y:S01]  /*4cc0*/  FFMA R141, R141, UR9, -R2 ;  /* 0x000000098d8d7c23 */ /* 0x000fe20008000802 */
[----:B------:R-:W-:Y:S01]  /*4cd0*/  FFMA R143, R143, UR9, -R3 ;  /* 0x000000098f8f7c23 */ /* 0x000fe20008000803 */
[----:B------:R-:W-:Y:S01]  /*4ce0*/  FMUL R78, R142, 1.4426950216293334961 ;  /* 0x3fb8aa3b8e4e7820 */ /* 0x000fe20000400000 */
[----:B------:R-:W-:Y:S01]  /*4cf0*/  FMUL R82, R152, 1.4426950216293334961 ;  /* 0x3fb8aa3b98527820 */ /* 0x000fe20000400000 */
[----:B------:R-:W-:Y:S01]  /*4d00*/  FFMA R153, R153, UR9, -R4 ;  /* 0x0000000999997c23 */ /* 0x000fe20008000804 */
[----:B------:R-:W-:Y:S01]  /*4d10*/  FMUL R87, R154, 1.4426950216293334961 ;  /* 0x3fb8aa3b9a577820 */ /* 0x000fe20000400000 */
[----:B------:R-:W-:Y:S01]  /*4d20*/  FFMA R155, R155, UR9, -R5 ;  /* 0x000000099b9b7c23 */ /* 0x000fe20008000805 */
[----:B------:R-:W-:Y:S01]  /*4d30*/  MUFU.EX2 R72, R72 ;  /* 0x0000004800487308 */ /* 0x000fe20000000800 */
[----:B------:R-:W-:Y:S01]  /*4d40*/  FMUL R75, R141, 1.4426950216293334961 ;  /* 0x3fb8aa3b8d4b7820 */ /* 0x000fe20000400000 */
[----:B------:R-:W-:Y:S01]  /*4d50*/  FMUL R79, R143, 1.4426950216293334961 ;  /* 0x3fb8aa3b8f4f7820 */ /* 0x000fe20000400000 */
[----:B------:R-:W-:Y:S01]  /*4d60*/  FMUL R83, R153, 1.4426950216293334961 ;  /* 0x3fb8aa3b99537820 */ /* 0x000fe20000400000 */
[----:B------:R-:W-:-:S04]  /*4d70*/  FMUL R85, R155, 1.4426950216293334961 ;  /* 0x3fb8aa3b9b557820 */ /* 0x000fc80000400000 */
[----:B------:R-:W0:Y:S08]  /*4d80*/  MUFU.EX2 R73, R73 ;  /* 0x0000004900497308 */ /* 0x000e300000000800 */
[----:B------:R-:W-:Y:S08]  /*4d90*/  MUFU.EX2 R76, R76 ;  /* 0x0000004c004c7308 */ /* 0x000ff00000000800 */
[----:B------:R-:W1:Y:S08]  /*4da0*/  MUFU.EX2 R77, R77 ;  /* 0x0000004d004d7308 */ /* 0x000e700000000800 */
[----:B------:R-:W-:Y:S08]  /*4db0*/  MUFU.EX2 R80, R80 ;  /* 0x0000005000507308 */ /* 0x000ff00000000800 */
[----:B------:R-:W0:Y:S08]  /*4dc0*/  MUFU.EX2 R81, R81 ;  /* 0x0000005100517308 */ /* 0x000e300000000800 */
[----:B------:R-:W-:Y:S08]  /*4dd0*/  MUFU.EX2 R84, R84 ;  /* 0x0000005400547308 */ /* 0x000ff00000000800 */
[----:B------:R-:W0:Y:S08]  /*4de0*/  MUFU.EX2 R86, R86 ;  /* 0x0000005600567308 */ /* 0x000e300000000800 */
[----:B------:R-:W0:Y:S08]  /*4df0*/  MUFU.EX2 R74, R74 ;  /* 0x0000004a004a7308 */ /* 0x000e300000000800 */
[----:B------:R-:W0:Y:S08]  /*4e00*/  MUFU.EX2 R78, R78 ;  /* 0x0000004e004e7308 */ /* 0x000e300000000800 */
[----:B------:R-:W0:Y:S08]  /*4e10*/  MUFU.EX2 R82, R82 ;  /* 0x0000005200527308 */ /* 0x000e300000000800 */
[----:B------:R-:W0:Y:S08]  /*4e20*/  MUFU.EX2 R87, R87 ;  /* 0x0000005700577308 */ /* 0x000e300000000800 */
[----:B------:R-:W0:Y:S08]  /*4e30*/  MUFU.EX2 R75, R75 ;  /* 0x0000004b004b7308 */ /* 0x000e300000000800 */
[----:B------:R-:W0:Y:S08]  /*4e40*/  MUFU.EX2 R79, R79 ;  /* 0x0000004f004f7308 */ /* 0x000e300000000800 */
[----:B------:R-:W3:Y:S08]  /*4e50*/  MUFU.EX2 R83, R83 ;  /* 0x0000005300537308 */ /* 0x000ef00000000800 */
[----:B------:R-:W4:Y:S01]  /*4e60*/  MUFU.EX2 R85, R85 ;  /* 0x0000005500557308 */ /* 0x000f220000000800 */
[----:B0-----:R-:W-:Y:S01]  /*4e70*/  FADD R108, R72, R73 ;  /* 0x00000049486c7221 */ /* 0x001fe20000000000 */
[----:B-1----:R-:W-:Y:S01]  /*4e80*/  FADD R109, R76, R77 ;  /* 0x0000004d4c6d7221 */ /* 0x002fe20000000000 */
[----:B------:R-:W-:Y:S01]  /*4e90*/  FADD R106, R80, R81 ;  /* 0x00000051506a7221 */ /* 0x000fe20000000000 */
[----:B------:R-:W-:Y:S01]  /*4ea0*/  FADD R105, R84, R86 ;  /* 0x0000005654697221 */ /* 0x000fe20000000000 */
[----:B------:R-:W-:Y:S01]  /*4eb0*/  FADD R108, R74, R108 ;  /* 0x0000006c4a6c7221 */ /* 0x000fe20000000000 */
[----:B------:R-:W-:Y:S01]  /*4ec0*/  FADD R109, R78, R109 ;  /* 0x0000006d4e6d7221 */ /* 0x000fe20000000000 */
[----:B------:R-:W-:Y:S01]  /*4ed0*/  FADD R106, R82, R106 ;  /* 0x0000006a526a7221 */ /* 0x000fe20000000000 */
[----:B------:R-:W-:Y:S01]  /*4ee0*/  FADD R105, R87, R105 ;  /* 0x0000006957697221 */ /* 0x000fe20000000000 */
[----:B------:R-:W-:Y:S01]  /*4ef0*/  FADD R108, R75, R108 ;  /* 0x0000006c4b6c7221 */ /* 0x000fe20000000000 */
[----:B------:R-:W-:Y:S01]  /*4f00*/  FADD R109, R79, R109 ;  /* 0x0000006d4f6d7221 */ /* 0x000fe20000000000 */
[----:B---3--:R-:W-:Y:S01]  /*4f10*/  FADD R106, R83, R106 ;  /* 0x0000006a536a7221 */ /* 0x008fe20000000000 */
[----:B----4-:R-:W-:-:S02]  /*4f20*/  FADD R105, R85, R105 ;  /* 0x0000006955697221 */ /* 0x010fc40000000000 */
[----:B------:R-:W0:Y:S04]  /*4f30*/  SHFL.BFLY PT, R111, R108, 0x2, 0x1f ;  /* 0x0c401f006c6f7f89 */ /* 0x000e2800000e0000 */
[----:B------:R-:W1:Y:S04]  /*4f40*/  SHFL.BFLY PT, R112, R109, 0x2, 0x1f ;  /* 0x0c401f006d707f89 */ /* 0x000e6800000e0000 */
[----:B------:R-:W3:Y:S04]  /*4f50*/  SHFL.BFLY PT, R107, R106, 0x2, 0x1f ;  /* 0x0c401f006a6b7f89 */ /* 0x000ee800000e0000 */
[----:B------:R-:W4:Y:S01]  /*4f60*/  SHFL.BFLY PT, R104, R105, 0x2, 0x1f ;  /* 0x0c401f0069687f89 */ /* 0x000f2200000e0000 */
[----:B0-----:R-:W-:Y:S01]  /*4f70*/  FADD R111, R108, R111 ;  /* 0x0000006f6c6f7221 */ /* 0x001fe20000000000 */
[----:B-1----:R-:W-:Y:S01]  /*4f80*/  FADD R112, R109, R112 ;  /* 0x000000706d707221 */ /* 0x002fe20000000000 */
[----:B---3--:R-:W-:Y:S01]  /*4f90*/  FADD R107, R106, R107 ;  /* 0x0000006b6a6b7221 */ /* 0x008fe20000000000 */
[----:B----4-:R-:W-:-:S03]  /*4fa0*/  FADD R104, R105, R104 ;  /* 0x0000006869687221 */ /* 0x010fc60000000000 */
[----:B------:R-:W0:Y:S04]  /*4fb0*/  SHFL.BFLY PT, R106, R112, 0x1, 0x1f ;  /* 0x0c201f00706a7f89 */ /* 0x000e2800000e0000 */
[----:B------:R-:W1:Y:S04]  /*4fc0*/  SHFL.BFLY PT, R105, R111, 0x1, 0x1f ;  /* 0x0c201f006f697f89 */ /* 0x000e6800000e0000 */
[----:B------:R-:W3:Y:S04]  /*4fd0*/  SHFL.BFLY PT, R108, R107, 0x1, 0x1f ;  /* 0x0c201f006b6c7f89 */ /* 0x000ee800000e0000 */
[----:B------:R-:W4:Y:S01]  /*4fe0*/  SHFL.BFLY PT, R109, R104, 0x1, 0x1f ;  /* 0x0c201f00686d7f89 */ /* 0x000f2200000e0000 */
[----:B0-----:R-:W-:Y:S01]  /*4ff0*/  FADD R106, R112, R106 ;  /* 0x0000006a706a7221 */ /* 0x001fe20000000000 */
[----:B------:R-:W-:Y:S01]  /*5000*/  BAR.SYNC.DEFER_BLOCKING 0x0 ;  /* 0x0000000000007b1d */ /* 0x000fe20000010000 */
[----:B-1----:R-:W-:Y:S01]  /*5010*/  FADD R105, R111, R105 ;  /* 0x000000696f697221 */ /* 0x002fe20000000000 */
[----:B---3--:R-:W-:Y:S01]  /*5020*/  FADD R108, R107, R108 ;  /* 0x0000006c6b6c7221 */ /* 0x008fe20000000000 */
[----:B----4-:R-:W-:-:S03]  /*5030*/  FADD R109, R104, R109 ;  /* 0x0000006d686d7221 */ /* 0x010fc60000000000 */
[----:B------:R-:W-:Y:S04]  /*5040*/  @!P4 STS [R13], R105 ;  /* 0x000000690d00c388 */ /* 0x000fe80000000800 */
[----:B------:R-:W-:Y:S04]  /*5050*/  @!P4 STS [R13+0x80], R106 ;  /* 0x0000806a0d00c388 */ /* 0x000fe80000000800 */
[----:B------:R-:W-:Y:S04]  /*5060*/  @!P4 STS [R13+0x100], R108 ;  /* 0x0001006c0d00c388 */ /* 0x000fe80000000800 */
[----:B------:R-:W-:Y:S01]  /*5070*/  @!P4 STS [R13+0x180], R109 ;  /* 0x0001806d0d00c388 */ /* 0x000fe20000000800 */
[----:B------:R-:W-:Y:S06]  /*5080*/  BAR.SYNC.DEFER_BLOCKING 0x0 ;  /* 0x0000000000007b1d */ /* 0x000fec0000010000 */
[----:B------:R-:W0:Y:S04]  /*5090*/  LDS R104, [R110] ;  /* 0x000000006e687984 */ /* 0x000e280000000800 */
[----:B0-----:R-:W0:Y:S02]  /*50a0*/  SHFL.BFLY PT, R105, R104, 0x2, 0x1f ;  /* 0x0c401f0068697f89 */ /* 0x001e2400000e0000 */
[----:B0-----:R-:W-:-:S05]  /*50b0*/  FADD R105, R104, R105 ;  /* 0x0000006968697221 */ /* 0x001fca0000000000 */
[----:B------:R-:W0:Y:S02]  /*50c0*/  SHFL.BFLY PT, R111, R105, 0x1, 0x1f ;  /* 0x0c201f00696f7f89 */ /* 0x000e2400000e0000 */
[----:B0-----:R-:W-:-:S05]  /*50d0*/  FADD R111, R105, R111 ;  /* 0x0000006f696f7221 */ /* 0x001fca0000000000 */
[----:B------:R0:W-:Y:S01]  /*50e0*/  @!P4 STS [R110], R111 ;  /* 0x0000006f6e00c388 */ /* 0x0001e20000000800 */
[C---:B------:R-:W-:Y:S01]  /*50f0*/  IMAD.WIDE R104, R12.reuse, 0x2, R186 ;  /* 0x000000020c687825 */ /* 0x040fe200078e02ba */
[----:B------:R-:W-:Y:S03]  /*5100*/  BAR.SYNC.DEFER_BLOCKING 0x0 ;  /* 0x0000000000007b1d */ /* 0x000fe60000010000 */
[----:B--2---:R-:W-:-:S04]  /*5110*/  IMAD.WIDE R108, R12, 0x2, R150 ;  /* 0x000000020c6c7825 */ /* 0x004fc800078e0296 */
[----:B------:R-:W-:-:S04]  /*5120*/  IMAD.WIDE R114, R12, 0x2, R114 ;  /* 0x000000020c727825 */ /* 0x000fc800078e0272 */
[----:B-----5:R-:W-:-:S04]  /*5130*/  IMAD.WIDE R106, R12, 0x2, R148 ;  /* 0x000000020c6a7825 */ /* 0x020fc800078e0294 */
[C---:B------:R-:W-:Y:S01]  /*5140*/  IMAD.WIDE R112, R12.reuse, 0x2, R136 ;  /* 0x000000020c707825 */ /* 0x040fe200078e0288 */
[----:B------:R-:W2:Y:S03]  /*5150*/  LDG.E.U16 R104, desc[UR10][R104.64] ;  /* 0x0000000a68687981 */ /* 0x000ea6000c1e1500 */
[C---:B------:R-:W-:Y:S01]  /*5160*/  IMAD.WIDE R132, R12.reuse, 0x2, R132 ;  /* 0x000000020c847825 */ /* 0x040fe200078e0284 */
[----:B------:R-:W3:Y:S04]  /*5170*/  LDG.E.U16 R106, desc[UR10][R106.64] ;  /* 0x0000000a6a6a7981 */ /* 0x000ee8000c1e1500 */
[----:B------:R1:W4:Y:S01]  /*5180*/  LDG.E.U16 R105, desc[UR10][R108.64] ;  /* 0x0000000a6c697981 */ /* 0x000322000c1e1500 */
[----:B0-----:R-:W-:-:S03]  /*5190*/  IMAD.WIDE R110, R12, 0x2, R138 ;  /* 0x000000020c6e7825 */ /* 0x001fc600078e028a */
[----:B------:R0:W5:Y:S01]  /*51a0*/  LDG.E.U16 R107, desc[UR10][R132.64] ;  /* 0x0000000a846b7981 */ /* 0x000162000c1e1500 */
[----:B------:R-:W-:-:S03]  /*51b0*/  IMAD.WIDE R136, R12, 0x2, R250 ;  /* 0x000000020c887825 */ /* 0x000fc600078e02fa */
[----:B------:R-:W2:Y:S01]  /*51c0*/  LDG.E.U16 R110, desc[UR10][R110.64] ;  /* 0x0000000a6e6e7981 */ /* 0x000ea2000c1e1500 */
[----:B-1----:R-:W-:-:S06]  /*51d0*/  IMAD.WIDE R108, R12, 0x2, R144 ;  /* 0x000000020c6c7825 */ /* 0x002fcc00078e0290 */
[----:B------:R-:W2:Y:S01]  /*51e0*/  LDG.E.U16 R108, desc[UR10][R108.64] ;  /* 0x0000000a6c6c7981 */ /* 0x000ea2000c1e1500 */
[----:B0-----:R-:W-:-:S03]  /*51f0*/  IMAD.WIDE R132, R12, 0x2, R248 ;  /* 0x000000020c847825 */ /* 0x001fc600078e02f8 */
[----:B------:R-:W2:Y:S01]  /*5200*/  LDG.E.U16 R111, desc[UR10][R112.64] ;  /* 0x0000000a706f7981 */ /* 0x000ea2000c1e1500 */
[----:B------:R-:W-:-:S03]  /*5210*/  IMAD.WIDE R140, R12, 0x2, R228 ;  /* 0x000000020c8c7825 */ /* 0x000fc600078e02e4 */
[----:B------:R-:W2:Y:S04]  /*5220*/  LDG.E.U16 R132, desc[UR10][R132.64] ;  /* 0x0000000a84847981 */ /* 0x000ea8000c1e1500 */
[----:B------:R0:W2:Y:S02]  /*5230*/  LDG.E.U16 R109, desc[UR10][R114.64] ;  /* 0x0000000a726d7981 */ /* 0x0000a4000c1e1500 */
[----:B0-----:R-:W-:-:S06]  /*5240*/  IMAD.WIDE R114, R12, 0x2, R134 ;  /* 0x000000020c727825 */ /* 0x001fcc00078e0286 */
[----:B------:R-:W2:Y:S01]  /*5250*/  LDG.E.U16 R114, desc[UR10][R114.64] ;  /* 0x0000000a72727981 */ /* 0x000ea2000c1e1500 */
[----:B------:R-:W-:-:S04]  /*5260*/  IMAD.WIDE R112, R12, 0x2, R246 ;  /* 0x000000020c707825 */ /* 0x000fc800078e02f6 */
[C---:B------:R-:W-:Y:S01]  /*5270*/  IMAD.WIDE R134, R12.reuse, 0x2, R244 ;  /* 0x000000020c867825 */ /* 0x040fe200078e02f4 */
[----:B------:R-:W2:Y:S04]  /*5280*/  LDG.E.U16 R133, desc[UR10][R112.64] ;  /* 0x0000000a70857981 */ /* 0x000ea8000c1e1500 */
[----:B------:R0:W2:Y:S01]  /*5290*/  LDG.E.U16 R115, desc[UR10][R136.64] ;  /* 0x0000000a88737981 */ /* 0x0000a2000c1e1500 */
[----:B------:R-:W-:-:S03]  /*52a0*/  IMAD.WIDE R142, R12, 0x2, R242 ;  /* 0x000000020c8e7825 */ /* 0x000fc600078e02f2 */
[----:B------:R-:W2:Y:S01]  /*52b0*/  LDG.E.U16 R134, desc[UR10][R134.64] ;  /* 0x0000000a86867981 */ /* 0x000ea2000c1e1500 */
[----:B0-----:R-:W-:-:S04]  /*52c0*/  IMAD.WIDE R136, R12, 0x2, R232 ;  /* 0x000000020c887825 */ /* 0x001fc800078e02e8 */
[C---:B------:R-:W-:Y:S01]  /*52d0*/  IMAD.WIDE R138, R12.reuse, 0x2, R224 ;  /* 0x000000020c8a7825 */ /* 0x040fe200078e02e0 */
[----:B------:R0:W2:Y:S04]  /*52e0*/  LDG.E.U16 R135, desc[UR10][R142.64] ;  /* 0x0000000a8e877981 */ /* 0x0000a8000c1e1500 */
[----:B------:R-:W2:Y:S01]  /*52f0*/  LDG.E.U16 R136, desc[UR10][R136.64] ;  /* 0x0000000a88887981 */ /* 0x000ea2000c1e1500 */
[----:B------:R-:W-:-:S03]  /*5300*/  IMAD.WIDE R112, R12, 0x2, R220 ;  /* 0x000000020c707825 */ /* 0x000fc600078e02dc */
[----:B------:R-:W2:Y:S01]  /*5310*/  LDG.E.U16 R138, desc[UR10][R138.64] ;  /* 0x0000000a8a8a7981 */ /* 0x000ea2000c1e1500 */
[----:B------:R-:W-:-:S03]  /*5320*/  IMAD.WIDE R146, R12, 0x2, R212 ;  /* 0x000000020c927825 */ /* 0x000fc600078e02d4 */
[----:B------:R1:W2:Y:S01]  /*5330*/  LDG.E.U16 R137, desc[UR10][R140.64] ;  /* 0x0000000a8c897981 */ /* 0x0002a2000c1e1500 */
[----:B0-----:R-:W-:-:S03]  /*5340*/  IMAD.WIDE R142, R12, 0x2, R208 ;  /* 0x000000020c8e7825 */ /* 0x001fc600078e02d0 */
[----:B------:R0:W2:Y:S01]  /*5350*/  LDG.E.U16 R139, desc[UR10][R112.64] ;  /* 0x0000000a708b7981 */ /* 0x0000a2000c1e1500 */
[----:B------:R-:W-:-:S03]  /*5360*/  IMAD.WIDE R144, R12, 0x2, R200 ;  /* 0x000000020c907825 */ /* 0x000fc600078e02c8 */
[----:B------:R-:W2:Y:S01]  /*5370*/  LDG.E.U16 R142, desc[UR10][R142.64] ;  /* 0x0000000a8e8e7981 */ /* 0x000ea2000c1e1500 */
[----:B-1----:R-:W-:-:S03]  /*5380*/  IMAD.WIDE R140, R12, 0x2, R216 ;  /* 0x000000020c8c7825 */ /* 0x002fc600078e02d8 */
[----:B------:R-:W2:Y:S01]  /*5390*/  LDG.E.U16 R144, desc[UR10][R144.64] ;  /* 0x0000000a90907981 */ /* 0x000ea2000c1e1500 */
[----:B0-----:R-:W-:-:S03]  /*53a0*/  IMAD.WIDE R112, R12, 0x2, R204 ;  /* 0x000000020c707825 */ /* 0x001fc600078e02cc */
[----:B------:R-:W2:Y:S01]  /*53b0*/  LDG.E.U16 R140, desc[UR10][R140.64] ;  /* 0x0000000a8c8c7981 */ /* 0x000ea2000c1e1500 */
[----:B------:R-:W-:-:S03]  /*53c0*/  IMAD.WIDE R150, R12, 0x2, R190 ;  /* 0x000000020c967825 */ /* 0x000fc600078e02be */
[----:B------:R0:W2:Y:S01]  /*53d0*/  LDG.E.U16 R143, desc[UR10][R112.64] ;  /* 0x0000000a708f7981 */ /* 0x0000a2000c1e1500 */
[----:B------:R-:W-:-:S03]  /*53e0*/  IMAD.WIDE R148, R12, 0x2, R182 ;  /* 0x000000020c947825 */ /* 0x000fc600078e02b6 */
[----:B------:R1:W2:Y:S01]  /*53f0*/  LDG.E.U16 R141, desc[UR10][R146.64] ;  /* 0x0000000a928d7981 */ /* 0x0002a2000c1e1500 */
[----:B------:R-:W-:-:S03]  /*5400*/  IMAD.WIDE R152, R12, 0x2, R198 ;  /* 0x000000020c987825 */ /* 0x000fc600078e02c6 */
[----:B------:R-:W2:Y:S01]  /*5410*/  LDG.E.U16 R148, desc[UR10][R148.64] ;  /* 0x0000000a94947981 */ /* 0x000ea2000c1e1500 */
[----:B0-----:R-:W-:-:S03]  /*5420*/  IMAD.WIDE R112, R12, 0x2, R180 ;  /* 0x000000020c707825 */ /* 0x001fc600078e02b4 */
[----:B------:R0:W2:Y:S01]  /*5430*/  LDG.E.U16 R145, desc[UR10][R152.64] ;  /* 0x0000000a98917981 */ /* 0x0000a2000c1e1500 */
[----:B-1----:R-:W-:-:S04]  /*5440*/  IMAD.WIDE R146, R12, 0x2, R194 ;  /* 0x000000020c927825 */ /* 0x002fc800078e02c2 */
[C---:B------:R-:W-:Y:S01]  /*5450*/  IMAD.WIDE R188, R12.reuse, 0x2, R172 ;  /* 0x000000020cbc7825 */ /* 0x040fe200078e02ac */
[----:B------:R1:W3:Y:S04]  /*5460*/  LDG.E.U16 R149, desc[UR10][R112.64] ;  /* 0x0000000a70957981 */ /* 0x0002e8000c1e1500 */
[----:B------:R-:W3:Y:S01]  /*5470*/  LDG.E.U16 R146, desc[UR10][R146.64] ;  /* 0x0000000a92927981 */ /* 0x000ee2000c1e1500 */
[----:B------:R-:W-:-:S03]  /*5480*/  IMAD.WIDE R154, R12, 0x2, R176 ;  /* 0x000000020c9a7825 */ /* 0x000fc600078e02b0 */
[----:B------:R-:W3:Y:S01]  /*5490*/  LDG.E.U16 R188, desc[UR10][R188.64] ;  /* 0x0000000abcbc7981 */ /* 0x000ee2000c1e1500 */
[----:B0-----:R-:W-:-:S03]  /*54a0*/  IMAD.WIDE R152, R12, 0x2, R174 ;  /* 0x000000020c987825 */ /* 0x001fc600078e02ae */
[----:B------:R0:W3:Y:S01]  /*54b0*/  LDG.E.U16 R147, desc[UR10][R150.64] ;  /* 0x0000000a96937981 */ /* 0x0000e2000c1e1500 */
[----:B-1----:R-:W-:-:S03]  /*54c0*/  IMAD.WIDE R112, R12, 0x2, R170 ;  /* 0x000000020c707825 */ /* 0x002fc600078e02aa */
[----:B------:R1:W3:Y:S04]  /*54d0*/  LDG.E.U16 R185, desc[UR10][R152.64] ;  /* 0x0000000a98b97981 */ /* 0x0002e8000c1e1500 */
[----:B------:R1:W4:Y:S01]  /*54e0*/  LDG.E.U16 R189, desc[UR10][R112.64] ;  /* 0x0000000a70bd7981 */ /* 0x000322000c1e1500 */
[----:B0-----:R-:W-:-:S04]  /*54f0*/  IMAD.WIDE R150, R12, 0x2, R178 ;  /* 0x000000020c967825 */ /* 0x001fc800078e02b2 */
[C---:B-1----:R-:W-:Y:S02]  /*5500*/  IMAD.WIDE R152, R12.reuse, 0x2, R166 ;  /* 0x000000020c987825 */ /* 0x042fe400078e02a6 */
[----:B------:R-:W5:Y:S02]  /*5510*/  LDG.E.U16 R150, desc[UR10][R150.64] ;  /* 0x0000000a96967981 */ /* 0x000f64000c1e1500 */
[C---:B------:R-:W-:Y:S02]  /*5520*/  IMAD.WIDE R112, R12.reuse, 0x2, R168 ;  /* 0x000000020c707825 */ /* 0x040fe400078e02a8 */
[----:B------:R0:W5:Y:S02]  /*5530*/  LDG.E.U16 R193, desc[UR10][R152.64] ;  /* 0x0000000a98c17981 */ /* 0x000164000c1e1500 */
[C---:B------:R-:W-:Y:S02]  /*5540*/  IMAD.WIDE R186, R12.reuse, 0x2, R160 ;  /* 0x000000020cba7825 */ /* 0x040fe400078e02a0 */
[----:B------:R1:W5:Y:S04]  /*5550*/  LDG.E.U16 R192, desc[UR10][R112.64] ;  /* 0x0000000a70c07981 */ /* 0x000368000c1e1500 */
[----:B------:R1:W5:Y:S01]  /*5560*/  LDG.E.U16 R151, desc[UR10][R154.64] ;  /* 0x0000000a9a977981 */ /* 0x000362000c1e1500 */
[----:B0-----:R-:W-:-:S03]  /*5570*/  IMAD.WIDE R152, R12, 0x2, R70 ;  /* 0x000000020c987825 */ /* 0x001fc600078e0246 */
[----:B------:R-:W5:Y:S01]  /*5580*/  LDG.E.U16 R186, desc[UR10][R186.64] ;  /* 0x0000000ababa7981 */ /* 0x000f62000c1e1500 */
[----:B-1----:R-:W-:-:S03]  /*5590*/  IMAD.WIDE R112, R12, 0x2, R158 ;  /* 0x000000020c707825 */ /* 0x002fc600078e029e */
[----:B------:R0:W5:Y:S01]  /*55a0*/  LDG.E.U16 R197, desc[UR10][R152.64] ;  /* 0x0000000a98c57981 */ /* 0x000162000c1e1500 */
[----:B------:R-:W-:-:S03]  /*55b0*/  IMAD.WIDE R154, R12, 0x2, R162 ;  /* 0x000000020c9a7825 */ /* 0x000fc600078e02a2 */
[----:B------:R1:W5:Y:S04]  /*55c0*/  LDG.E.U16 R187, desc[UR10][R112.64] ;  /* 0x0000000a70bb7981 */ /* 0x000368000c1e1500 */
[----:B------:R1:W5:Y:S01]  /*55d0*/  LDG.E.U16 R196, desc[UR10][R154.64] ;  /* 0x0000000a9ac47981 */ /* 0x000362000c1e1500 */
[----:B0-----:R-:W-:-:S04]  /*55e0*/  IMAD.WIDE R152, R12, 0x2, R26 ;  /* 0x000000020c987825 */ /* 0x001fc800078e021a */
[C---:B-1----:R-:W-:Y:S01]  /*55f0*/  IMAD.WIDE R112, R12.reuse, 0x2, R22 ;  /* 0x000000020c707825 */ /* 0x042fe200078e0216 */
[----:B------:R0:W5:Y:S03]  /*5600*/  LDG.E.U16 R206, desc[UR10][R152.64] ;  /* 0x0000000a98ce7981 */ /* 0x000166000c1e1500 */
[C---:B------:R-:W-:Y:S01]  /*5610*/  IMAD.WIDE R154, R12.reuse, 0x2, R20 ;  /* 0x000000020c9a7825 */ /* 0x040fe200078e0214 */
        /* <DEDUP_REMOVED lines=16> */
[----:B------:R-:W5:Y:S03]  /*5720*/  LDG.E.U16 R223, desc[UR10][R152.64] ;  /* 0x0000000a98df7981 */ /* 0x000f66000c1e1500 */
[C---:B------:R-:W-:Y:S01]  /*5730*/  IMAD.WIDE R154, R12.reuse, 0x2, R36 ;  /* 0x000000020c9a7825 */ /* 0x040fe200078e0224 */
[----:B------:R-:W5:Y:S04]  /*5740*/  LDG.E.U16 R222, desc[UR10][R112.64] ;  /* 0x0000000a70de7981 */ /* 0x000f68000c1e1500 */
[----:B------:R0:W5:Y:S02]  /*5750*/  LDG.E.U16 R219, desc[UR10][R154.64] ;  /* 0x0000000a9adb7981 */ /* 0x000164000c1e1500 */
[----:B0-----:R-:W-:-:S05]  /*5760*/  IMAD.WIDE R154, R12, 0x2, R60 ;  /* 0x000000020c9a7825 */ /* 0x001fca00078e023c */
[----:B------:R0:W5:Y:S01]  /*5770*/  LDG.E.U16 R226, desc[UR10][R154.64] ;  /* 0x0000000a9ae27981 */ /* 0x000162000c1e1500 */
[----:B------:R-:W-:-:S04]  /*5780*/  IMAD.WIDE R152, R12, 0x2, R46 ;  /* 0x000000020c987825 */ /* 0x000fc800078e022e */
[C---:B------:R-:W-:Y:S01]  /*5790*/  IMAD.WIDE R112, R12.reuse, 0x2, R38 ;  /* 0x000000020c707825 */ /* 0x040fe200078e0226 */
[----:B------:R1:W5:Y:S03]  /*57a0*/  LDG.E.U16 R230, desc[UR10][R152.64] ;  /* 0x0000000a98e67981 */ /* 0x000366000c1e1500 */
[C---:B0-----:R-:W-:Y:S01]  /*57b0*/  IMAD.WIDE R154, R12.reuse, 0x2, R54 ;  /* 0x000000020c9a7825 */ /* 0x041fe200078e0236 */
[----:B------:R0:W5:Y:S04]  /*57c0*/  LDG.E.U16 R227, desc[UR10][R112.64] ;  /* 0x0000000a70e37981 */ /* 0x000168000c1e1500 */
[----:B------:R0:W5:Y:S01]  /*57d0*/  LDG.E.U16 R231, desc[UR10][R154.64] ;  /* 0x0000000a9ae77981 */ /* 0x000162000c1e1500 */
[----:B-1----:R-:W-:-:S04]  /*57e0*/  IMAD.WIDE R152, R12, 0x2, R62 ;  /* 0x000000020c987825 */ /* 0x002fc800078e023e */
[C---:B0-----:R-:W-:Y:S01]  /*57f0*/  IMAD.WIDE R112, R12.reuse, 0x2, R164 ;  /* 0x000000020c707825 */ /* 0x041fe200078e02a4 */
        /* <DEDUP_REMOVED lines=13> */
[----:B------:R-:W-:Y:S01]  /*58d0*/  IMAD.WIDE R154, R12, 0x2, R64 ;  /* 0x000000020c9a7825 */ /* 0x000fe200078e0240 */
[----:B------:R-:W5:Y:S05]  /*58e0*/  LDG.E.U16 R237, desc[UR10][R112.64] ;  /* 0x0000000a70ed7981 */ /* 0x000f6a000c1e1500 */
[----:B------:R0:W5:Y:S02]  /*58f0*/  LDG.E.U16 R154, desc[UR10][R154.64] ;  /* 0x0000000a9a9a7981 */ /* 0x000164000c1e1500 */
[----:B0-----:R-:W0:Y:S01]  /*5900*/  S2R R155, SR_TID.X ;  /* 0x00000000009b7919 */ /* 0x001e220000002100 */
[----:B------:R-:W-:Y:S01]  /*5910*/  FADD R14, -R3, R14 ;  /* 0x0000000e030e7221 */ /* 0x000fe20000000100 */
[----:B------:R-:W-:-:S03]  /*5920*/  FADD R112, -R2, R15 ;  /* 0x0000000f02707221 */ /* 0x000fc60000000100 */
[----:B------:R-:W-:Y:S01]  /*5930*/  FMUL R14, R14, 1.4426950216293334961 ;  /* 0x3fb8aa3b0e0e7820 */ /* 0x000fe20000400000 */
[----:B------:R-:W-:Y:S01]  /*5940*/  FMUL R112, R112, 1.4426950216293334961 ;  /* 0x3fb8aa3b70707820 */ /* 0x000fe20000400000 */
[----:B0-----:R-:W-:-:S04]  /*5950*/  LOP3.LUT R155, R155, 0x1c, RZ, 0xc0, !PT ;  /* 0x0000001c9b9b7812 */ /* 0x001fc800078ec0ff */
[----:B------:R-:W-:-:S05]  /*5960*/  LEA R155, R155, UR6, 0x2 ;  /* 0x000000069b9b7c11 */ /* 0x000fca000f8e10ff */
[----:B------:R-:W-:Y:S04]  /*5970*/  LDS R152, [R155] ;  /* 0x000000009b987984 */ /* 0x000fe80000000800 */
[----:B------:R-:W0:Y:S01]  /*5980*/  LDS R153, [R155+0x80] ;  /* 0x000080009b997984 */ /* 0x000e220000000800 */
[----:B------:R1:W-:Y:S03]  /*5990*/  MUFU.EX2 R113, R14 ;  /* 0x0000000e00717308 */ /* 0x0003e60000000800 */
[----:B------:R-:W-:Y:S04]  /*59a0*/  LDS R15, [R155+0x180] ;  /* 0x000180009b0f7984 */ /* 0x000fe80000000800 */
[----:B-1----:R-:W-:Y:S01]  /*59b0*/  LDS R14, [R155+0x100] ;  /* 0x000100009b0e7984 */ /* 0x002fe20000000800 */
[----:B------:R-:W0:Y:S01]  /*59c0*/  MUFU.EX2 R112, R112 ;  /* 0x0000007000707308 */ /* 0x000e220000000800 */
[----:B------:R-:W-:Y:S01]  /*59d0*/  BAR.SYNC.DEFER_BLOCKING 0x0 ;  /* 0x0000000000007b1d */ /* 0x000fe20000010000 */
[----:B0-----:R-:W-:Y:S01]  /*59e0*/  FFMA2 R66, R66.F32x2.HI_LO, R112.F32x2.HI_LO, R152.F32x2.HI_LO ;  /* 0x0000007042427249 */ /* 0x001fe20000000098 */
[----:B------:R-:W-:-:S04]  /*59f0*/  LOP3.LUT R153, R0, 0x40, RZ, 0x3c, !PT ;  /* 0x0000004000997812 */ /* 0x000fc800078e3cff */
[----:B--2---:R-:W-:Y:S04]  /*5a00*/  STS.U16 [R0+UR6], R104 ;  /* 0x0000006800007988 */ /* 0x004fe80008000406 */
[----:B------:R-:W-:Y:S04]  /*5a10*/  STS.U16 [R0+UR6+0x400], R108 ;  /* 0x0004006c00007988 */ /* 0x000fe80008000406 */
[----:B------:R0:W-:Y:S04]  /*5a20*/  STS.U16 [R0+UR6+0x800], R114 ;  /* 0x0008007200007988 */ /* 0x0001e80008000406 */
[----:B------:R-:W-:Y:S04]  /*5a30*/  STS.U16 [R0+UR6+0xc00], R134 ;  /* 0x000c008600007988 */ /* 0x000fe80008000406 */
[----:B------:R-:W-:Y:S04]  /*5a40*/  STS.U16 [R0+UR6+0x1000], R138 ;  /* 0x0010008a00007988 */ /* 0x000fe80008000406 */
[----:B------:R-:W-:Y:S04]  /*5a50*/  STS.U16 [R0+UR6+0x1400], R142 ;  /* 0x0014008e00007988 */ /* 0x000fe80008000406 */
[----:B---3--:R-:W-:Y:S04]  /*5a60*/  STS.U16 [R0+UR6+0x1800], R146 ;  /* 0x0018009200007988 */ /* 0x008fe80008000406 */
[----:B----4-:R-:W-:Y:S04]  /*5a70*/  STS.U16 [R0+UR6+0x2000], R189 ;  /* 0x002000bd00007988 */ /* 0x010fe80008000406 */
[----:B-----5:R-:W-:Y:S01]  /*5a80*/  STS.U16 [R0+UR6+0x1c00], R150 ;  /* 0x001c009600007988 */ /* 0x020fe20008000406 */
[----:B------:R-:W-:-:S03]  /*5a90*/  LOP3.LUT R152, R0, 0x60, RZ, 0x3c, !PT ;  /* 0x0000006000987812 */ /* 0x000fc600078e3cff */
        /* <DEDUP_REMOVED lines=45> */
[----:B------:R4:W-:Y:S01]  /*5d70*/  STS.U16 [R152+UR6+0x1b00], R149 ;  /* 0x001b009598007988 */ /* 0x0009e20008000406 */
[----:B------:R-:W-:-:S03]  /*5d80*/  F2FP.BF16.F32.PACK_AB R72, R73, R72 ;  /* 0x000000484948723e */ /* 0x000fc600000010ff */
[----:B------:R-:W-:Y:S01]  /*5d90*/  STS.U16 [R152+UR6+0x1f00], R188 ;  /* 0x001f00bc98007988 */ /* 0x000fe20008000406 */
[----:B------:R-:W-:-:S03]  /*5da0*/  F2FP.BF16.F32.PACK_AB R74, R75, R74 ;  /* 0x0000004a4b4a723e */ /* 0x000fc600000010ff */
[----:B------:R-:W-:Y:S01]  /*5db0*/  STS.U16 [R152+UR6+0x2300], R235 ;  /* 0x002300eb98007988 */ /* 0x000fe20008000406 */
[----:B------:R-:W-:-:S03]  /*5dc0*/  F2FP.BF16.F32.PACK_AB R73, R77, R76 ;  /* 0x0000004c4d49723e */ /* 0x000fc600000010ff */
[----:B------:R-:W-:Y:S01]  /*5dd0*/  STS.U16 [R152+UR6+0x2700], R236 ;  /* 0x002700ec98007988 */ /* 0x000fe20008000406 */
[----:B------:R-:W-:-:S03]  /*5de0*/  F2FP.BF16.F32.PACK_AB R75, R79, R78 ;  /* 0x0000004e4f4b723e */ /* 0x000fc600000010ff */
[----:B------:R-:W-:Y:S01]  /*5df0*/  STS.U16 [R152+UR6+0x2b00], R239 ;  /* 0x002b00ef98007988 */ /* 0x000fe20008000406 */
[----:B------:R-:W-:Y:S02]  /*5e00*/  F2FP.BF16.F32.PACK_AB R76, R81, R80 ;  /* 0x00000050514c723e */ /* 0x000fe400000010ff */
[----:B------:R-:W-:Y:S01]  /*5e10*/  F2FP.BF16.F32.PACK_AB R78, R83, R82 ;  /* 0x00000052534e723e */ /* 0x000fe200000010ff */
[----:B------:R-:W-:Y:S01]  /*5e20*/  STS.U16 [R152+UR6+0x2f00], R240 ;  /* 0x002f00f098007988 */ /* 0x000fe20008000406 */
[----:B------:R-:W-:Y:S02]  /*5e30*/  F2FP.BF16.F32.PACK_AB R77, R86, R84 ;  /* 0x00000054564d723e */ /* 0x000fe400000010ff */
[----:B------:R-:W-:Y:S01]  /*5e40*/  F2FP.BF16.F32.PACK_AB R79, R85, R87 ;  /* 0x00000057554f723e */ /* 0x000fe200000010ff */
[----:B------:R-:W-:Y:S04]  /*5e50*/  STS.U16 [R152+UR6+0x3300], R241 ;  /* 0x003300f198007988 */ /* 0x000fe80008000406 */
[----:B------:R-:W-:Y:S04]  /*5e60*/  STS.U16 [R152+UR6+0x3700], R237 ;  /* 0x003700ed98007988 */ /* 0x000fe80008000406 */
[----:B------:R-:W-:Y:S04]  /*5e70*/  STS.U16 [R152+UR6+0x3b00], R238 ;  /* 0x003b00ee98007988 */ /* 0x000fe80008000406 */
[----:B------:R-:W-:Y:S04]  /*5e80*/  STS.U16 [R152+UR6+0x3f00], R154 ;  /* 0x003f009a98007988 */ /* 0x000fe80008000406 */
[----:B------:R-:W-:Y:S04]  /*5e90*/  STSM.16.M88.4 [R184+0x6000], R72 ;  /* 0x00600048b8007844 */ /* 0x000fe80000000200 */
[----:B------:R-:W-:Y:S01]  /*5ea0*/  STSM.16.M88.4 [R184+0x6800], R76 ;  /* 0x0068004cb8007844 */ /* 0x000fe20000000200 */
[----:B------:R-:W-:Y:S01]  /*5eb0*/  BAR.SYNC.DEFER_BLOCKING 0x0 ;  /* 0x0000000000007b1d */ /* 0x000fe20000010000 */
[----:B------:R-:W-:Y:S01]  /*5ec0*/  FADD R16, -R4, R16 ;  /* 0x0000001004107221 */ /* 0x000fe20000000100 */
[----:B------:R-:W-:-:S03]  /*5ed0*/  FADD R17, -R5, R17 ;  /* 0x0000001105117221 */ /* 0x000fc60000000100 */
[----:B------:R-:W-:Y:S01]  /*5ee0*/  FMUL R16, R16, 1.4426950216293334961 ;  /* 0x3fb8aa3b10107820 */ /* 0x000fe20000400000 */
[----:B------:R-:W-:Y:S01]  /*5ef0*/  FMUL R17, R17, 1.4426950216293334961 ;  /* 0x3fb8aa3b11117820 */ /* 0x000fe20000400000 */
[----:B------:R-:W-:Y:S04]  /*5f00*/  LDSM.16.M88.4 R140, [R9+UR6+0x6000] ;  /* 0x00600006098c783b */ /* 0x000fe80008000200 */
[----:B------:R-:W5:Y:S04]  /*5f10*/  LDSM.16.M88.4 R84, [R8+UR6] ;  /* 0x000000060854783b */ /* 0x000f680008000200 */
[----:B------:R-:W5:Y:S04]  /*5f20*/  LDSM.16.M88.4 R80, [R8+UR6+0x1000] ;  /* 0x001000060850783b */ /* 0x000f680008000200 */
[----:B------:R-:W5:Y:S04]  /*5f30*/  LDSM.16.M88.4 R76, [R8+UR6+0x2000] ;  /* 0x00200006084c783b */ /* 0x000f680008000200 */
[----:B------:R-:W5:Y:S04]  /*5f40*/  LDSM.16.M88.4 R72, [R8+UR6+0x3000] ;  /* 0x003000060848783b */ /* 0x000f680008000200 */
[----:B------:R-:W5:Y:S01]  /*5f50*/  LDSM.16.M88.4 R108, [R9+UR6+0x6800] ;  /* 0x00680006096c783b */ /* 0x000f620008000200 */
[----:B0-----:R-:W-:Y:S01]  /*5f60*/  LOP3.LUT R114, R9, 0x20, RZ, 0x3c, !PT ;  /* 0x0000002009727812 */ /* 0x001fe200078e3cff */
[----:B------:R-:W0:Y:S01]  /*5f70*/  MUFU.EX2 R16, R16 ;  /* 0x0000001000107308 */ /* 0x000e220000000800 */
[C---:B------:R-:W-:Y:S01]  /*5f80*/  FMUL R104, R112.reuse, R100 ;  /* 0x0000006470687220 */ /* 0x040fe20000400000 */
[C---:B-1----:R-:W-:Y:S01]  /*5f90*/  FMUL R105, R112.reuse, R101 ;  /* 0x0000006570697220 */ /* 0x042fe20000400000 */
[C---:B--2---:R-:W-:Y:S01]  /*5fa0*/  FMUL R106, R113.reuse, R102 ;  /* 0x00000066716a7220 */ /* 0x044fe20000400000 */
[C---:B---3--:R-:W-:Y:S01]  /*5fb0*/  FMUL R107, R113.reuse, R103 ;  /* 0x00000067716b7220 */ /* 0x048fe20000400000 */
[----:B------:R-:W1:Y:S03]  /*5fc0*/  LDSM.16.M88.4 R136, [R114+UR6+0x6000] ;  /* 0x006000067288783b */ /* 0x000e660008000200 */
[----:B------:R-:W2:Y:S01]  /*5fd0*/  MUFU.EX2 R17, R17 ;  /* 0x0000001100117308 */ /* 0x000ea20000000800 */
[----:B------:R3:W1:Y:S01]  /*5fe0*/  LDSM.16.M88.4 R100, [R114+UR6+0x6800] ;  /* 0x006800067264783b */ /* 0x0006620008000200 */
[C---:B------:R-:W-:Y:S01]  /*5ff0*/  FMUL R148, R112.reuse, R96 ;  /* 0x0000006070947220 */ /* 0x040fe20000400000 */
[C---:B----4-:R-:W-:Y:S01]  /*6000*/  FMUL R149, R112.reuse, R97 ;  /* 0x0000006170957220 */ /* 0x050fe20000400000 */
[C---:B------:R-:W-:Y:S01]  /*6010*/  FMUL R150, R113.reuse, R98 ;  /* 0x0000006271967220 */ /* 0x040fe20000400000 */
[C---:B------:R-:W-:Y:S01]  /*6020*/  FMUL R151, R113.reuse, R99 ;  /* 0x0000006371977220 */ /* 0x040fe20000400000 */
[C---:B------:R-:W-:Y:S01]  /*6030*/  FMUL R144, R112.reuse, R92 ;  /* 0x0000005c70907220 */ /* 0x040fe20000400000 */
[C---:B------:R-:W-:Y:S01]  /*6040*/  FMUL R145, R112.reuse, R93 ;  /* 0x0000005d70917220 */ /* 0x040fe20000400000 */
[C---:B------:R-:W-:Y:S01]  /*6050*/  FMUL R146, R113.reuse, R94 ;  /* 0x0000005e71927220 */ /* 0x040fe20000400000 */
[C---:B------:R-:W-:Y:S01]  /*6060*/  FMUL R147, R113.reuse, R95 ;  /* 0x0000005f71937220 */ /* 0x040fe20000400000 */
[C---:B------:R-:W-:Y:S01]  /*6070*/  FMUL R88, R112.reuse, R88 ;  /* 0x0000005870587220 */ /* 0x040fe20000400000 */
[----:B------:R-:W-:Y:S01]  /*6080*/  FMUL R89, R112, R89 ;  /* 0x0000005970597220 */ /* 0x000fe20000400000 */
[C---:B------:R-:W-:Y:S01]  /*6090*/  FMUL R90, R113.reuse, R90 ;  /* 0x0000005a715a7220 */ /* 0x040fe20000400000 */
[----:B------:R-:W-:Y:S01]  /*60a0*/  FMUL R91, R113, R91 ;  /* 0x0000005b715b7220 */ /* 0x000fe20000400000 */
[----:B-----5:R-:W-:Y:S01]  /*60b0*/  HMMA.16816.F32.BF16 R104, R140, R84, R104 ;  /* 0x000000548c68723c */ /* 0x020fe20000041868 */
[C---:B0-----:R-:W-:Y:S01]  /*60c0*/  FMUL R92, R16.reuse, R124 ;  /* 0x0000007c105c7220 */ /* 0x041fe20000400000 */
[C---:B------:R-:W-:Y:S01]  /*60d0*/  FMUL R93, R16.reuse, R125 ;  /* 0x0000007d105d7220 */ /* 0x040fe20000400000 */
[C---:B--2---:R-:W-:Y:S01]  /*60e0*/  FMUL R94, R17.reuse, R126 ;  /* 0x0000007e115e7220 */ /* 0x044fe20000400000 */
[----:B------:R-:W-:Y:S01]  /*60f0*/  FMUL R95, R17, R127 ;  /* 0x0000007f115f7220 */ /* 0x000fe20000400000 */
[C---:B------:R-:W-:Y:S01]  /*6100*/  FMUL R96, R16.reuse, R120 ;  /* 0x0000007810607220 */ /* 0x040fe20000400000 */
[----:B------:R-:W-:-:S02]  /*6110*/  FMUL R97, R16, R121 ;  /* 0x0000007910617220 */ /* 0x000fc40000400000 */
[----:B------:R-:W-:Y:S01]  /*6120*/  HMMA.16816.F32.BF16 R148, R140, R80, R148 ;  /* 0x000000508c94723c */ /* 0x000fe20000041894 */
[C---:B------:R-:W-:Y:S01]  /*6130*/  FMUL R98, R17.reuse, R122 ;  /* 0x0000007a11627220 */ /* 0x040fe20000400000 */
[C---:B------:R-:W-:Y:S01]  /*6140*/  FMUL R99, R17.reuse, R123 ;  /* 0x0000007b11637220 */ /* 0x040fe20000400000 */
[C---:B------:R-:W-:Y:S01]  /*6150*/  FMUL R152, R16.reuse, R116 ;  /* 0x0000007410987220 */ /* 0x040fe20000400000 */
[----:B------:R-:W-:Y:S01]  /*6160*/  FMUL R153, R16, R117 ;  /* 0x0000007510997220 */ /* 0x000fe20000400000 */
[----:B------:R-:W-:-:S03]  /*6170*/  FMUL R154, R17, R118 ;  /* 0x00000076119a7220 */ /* 0x000fc60000400000 */
[----:B------:R-:W-:Y:S01]  /*6180*/  HMMA.16816.F32.BF16 R144, R140, R76, R144 ;  /* 0x0000004c8c90723c */ /* 0x000fe20000041890 */
[----:B------:R-:W-:Y:S01]  /*6190*/  FMUL R155, R17, R119 ;  /* 0x00000077119b7220 */ /* 0x000fe20000400000 */
[----:B---3--:R-:W-:Y:S02]  /*61a0*/  LOP3.LUT R114, R9, 0x40, RZ, 0x3c, !PT ;  /* 0x0000004009727812 */ /* 0x008fe400078e3cff */
[----:B------:R-:W-:-:S03]  /*61b0*/  LOP3.LUT R115, R8, 0x40, RZ, 0x3c, !PT ;  /* 0x0000004008737812 */ /* 0x000fc600078e3cff */
[----:B------:R-:W-:Y:S01]  /*61c0*/  LDSM.16.M88.4 R132, [R114+UR6+0x6000] ;  /* 0x006000067284783b */ /* 0x000fe20008000200 */
[----:B------:R-:W-:Y:S01]  /*61d0*/  HMMA.16816.F32.BF16 R140, R140, R72, R88 ;  /* 0x000000488c8c723c */ /* 0x000fe20000041858 */
[C---:B------:R-:W-:Y:S01]  /*61e0*/  FMUL R88, R16.reuse, R128 ;  /* 0x0000008010587220 */ /* 0x040fe20000400000 */
[----:B------:R-:W-:Y:S01]  /*61f0*/  FMUL R89, R16, R129 ;  /* 0x0000008110597220 */ /* 0x000fe20000400000 */
[C---:B------:R-:W-:Y:S01]  /*6200*/  FMUL R90, R17.reuse, R130 ;  /* 0x00000082115a7220 */ /* 0x040fe20000400000 */
[----:B------:R-:W-:Y:S01]  /*6210*/  FMUL R91, R17, R131 ;  /* 0x00000083115b7220 */ /* 0x000fe20000400000 */
[----:B------:R-:W-:Y:S03]  /*6220*/  LDSM.16.M88.4 R124, [R115+UR6+0x1000] ;  /* 0x00100006737c783b */ /* 0x000fe60008000200 */
[C---:B------:R-:W-:Y:S01]  /*6230*/  HMMA.16816.F32.BF16 R92, R108.reuse, R80, R92 ;  /* 0x000000506c5c723c */ /* 0x040fe2000004185c */
[----:B------:R-:W0:Y:S04]  /*6240*/  LDSM.16.M88.4 R128, [R115+UR6] ;  /* 0x000000067380783b */ /* 0x000e280008000200 */
[----:B------:R-:W2:Y:S03]  /*6250*/  LDSM.16.M88.4 R120, [R115+UR6+0x2000] ;  /* 0x002000067378783b */ /* 0x000ea60008000200 */
[C---:B------:R-:W-:Y:S01]  /*6260*/  HMMA.16816.F32.BF16 R88, R108.reuse, R84, R88 ;  /* 0x000000546c58723c */ /* 0x040fe20000041858 */
[----:B------:R-:W3:Y:S04]  /*6270*/  LDSM.16.M88.4 R116, [R115+UR6+0x3000] ;  /* 0x003000067374783b */ /* 0x000ee80008000200 */
[----:B------:R-:W4:Y:S03]  /*6280*/  LDSM.16.M88.4 R112, [R114+UR6+0x6800] ;  /* 0x006800067270783b */ /* 0x000f260008000200 */
[C---:B------:R-:W-:Y:S08]  /*6290*/  HMMA.16816.F32.BF16 R96, R108.reuse, R76, R96 ;  /* 0x0000004c6c60723c */ /* 0x040ff00000041860 */
[----:B------:R-:W-:Y:S01]  /*62a0*/  HMMA.16816.F32.BF16 R108, R108, R72, R152 ;  /* 0x000000486c6c723c */ /* 0x000fe20000041898 */
[----:B------:R-:W-:-:S07]  /*62b0*/  LOP3.LUT R185, R9, 0x60, RZ, 0x3c, !PT ;  /* 0x0000006009b97812 */ /* 0x000fce00078e3cff */
[-C--:B-1----:R-:W-:Y:S08]  /*62c0*/  HMMA.16816.F32.BF16 R148, R136, R82.reuse, R148 ;  /* 0x000000528894723c */ /* 0x082ff00000041894 */
[----:B------:R-:W-:Y:S01]  /*62d0*/  HMMA.16816.F32.BF16 R92, R100, R82, R92 ;  /* 0x00000052645c723c */ /* 0x000fe2000004185c */
[----:B------:R-:W1:Y:S07]  /*62e0*/  LDSM.16.M88.4 R80, [R185+UR6+0x6000] ;  /* 0x00600006b950783b */ /* 0x000e6e0008000200 */
[C---:B------:R-:W-:Y:S08]  /*62f0*/  HMMA.16816.F32.BF16 R104, R136.reuse, R86, R104 ;  /* 0x000000568868723c */ /* 0x040ff00000041868 */
[C---:B------:R-:W-:Y:S08]  /*6300*/  HMMA.16816.F32.BF16 R144, R136.reuse, R78, R144 ;  /* 0x0000004e8890723c */ /* 0x040ff00000041890 */
[----:B------:R-:W-:Y:S08]  /*6310*/  HMMA.16816.F32.BF16 R140, R136, R74, R140 ;  /* 0x0000004a888c723c */ /* 0x000ff0000004188c */
[C---:B------:R-:W-:Y:S01]  /*6320*/  HMMA.16816.F32.BF16 R96, R100.reuse, R78, R96 ;  /* 0x0000004e6460723c */ /* 0x040fe20000041860 */
[----:B------:R-:W5:Y:S07]  /*6330*/  LDSM.16.M88.4 R76, [R185+UR6+0x6800] ;  /* 0x00680006b94c783b */ /* 0x000f6e0008000200 */
[C---:B------:R-:W-:Y:S08]  /*6340*/  HMMA.16816.F32.BF16 R88, R100.reuse, R86, R88 ;  /* 0x000000566458723c */ /* 0x040ff00000041858 */
[----:B------:R-:W-:Y:S08]  /*6350*/  HMMA.16816.F32.BF16 R108, R100, R74, R108 ;  /* 0x0000004a646c723c */ /* 0x000ff0000004186c */
[C---:B0-----:R-:W-:Y:S08]  /*6360*/  HMMA.16816.F32.BF16 R104, R132.reuse, R128, R104 ;  /* 0x000000808468723c */ /* 0x041ff00000041868 */
[C---:B------:R-:W-:Y:S08]  /*6370*/  HMMA.16816.F32.BF16 R148, R132.reuse, R124, R148 ;  /* 0x0000007c8494723c */ /* 0x040ff00000041894 */
[C---:B--2---:R-:W-:Y:S08]  /*6380*/  HMMA.16816.F32.BF16 R144, R132.reuse, R120, R144 ;  /* 0x000000788490723c */ /* 0x044ff00000041890 */
[----:B---3--:R-:W-:Y:S08]  /*6390*/  HMMA.16816.F32.BF16 R140, R132, R116, R140 ;  /* 0x00000074848c723c */ /* 0x008ff0000004188c */
[C---:B----4-:R-:W-:Y:S08]  /*63a0*/  HMMA.16816.F32.BF16 R72, R112.reuse, R128, R88 ;  /* 0x000000807048723c */ /* 0x050ff00000041858 */
[C---:B------:R-:W-:Y:S08]  /*63b0*/  HMMA.16816.F32.BF16 R84, R112.reuse, R124, R92 ;  /* 0x0000007c7054723c */ /* 0x040ff0000004185c */
[C---:B------:R-:W-:Y:S08]  /*63c0*/  HMMA.16816.F32.BF16 R132, R112.reuse, R120, R96 ;  /* 0x000000787084723c */ /* 0x040ff00000041860 */
[----:B------:R-:W-:Y:S01]  /*63d0*/  HMMA.16816.F32.BF16 R108, R112, R116, R108 ;  /* 0x00000074706c723c */ /* 0x000fe2000004186c */
[----:B------:R-:W0:Y:S08]  /*63e0*/  LDC R113, c[0x0][0x3d4] ;  /* 0x0000f500ff717b82 */ /* 0x000e300000000800 */
[----:B------:R-:W2:Y:S01]  /*63f0*/  LDC R112, c[0x0][0x3c4] ;  /* 0x0000f100ff707b82 */ /* 0x000ea20000000800 */
[----:B-1----:R-:W-:Y:S01]  /*6400*/  HMMA.16816.F32.BF16 R100, R80, R130, R104 ;  /* 0x000000825064723c */ /* 0x002fe20000041868 */
[----:B------:R-:W-:-:S07]  /*6410*/  UIADD3 UR4, UPT, UPT, UR4, 0x40, URZ ;  /* 0x0000004004047890 */ /* 0x000fce000fffe0ff */
[C---:B------:R-:W-:Y:S08]  /*6420*/  HMMA.16816.F32.BF16 R96, R80.reuse, R126, R148 ;  /* 0x0000007e5060723c */ /* 0x040ff00000041894 */
[C---:B------:R-:W-:Y:S08]  /*6430*/  HMMA.16816.F32.BF16 R92, R80.reuse, R122, R144 ;  /* 0x0000007a505c723c */ /* 0x040ff00000041890 */
[----:B------:R-:W-:Y:S01]  /*6440*/  HMMA.16816.F32.BF16 R88, R80, R118, R140 ;  /* 0x000000765058723c */ /* 0x000fe2000004188c */
[----:B------:R-:W-:-:S07]  /*6450*/  UISETP.GE.AND UP0, UPT, UR4, UR12, UPT ;  /* 0x0000000c0400728c */ /* 0x000fce000bf06270 */
[C---:B-----5:R-:W-:Y:S08]  /*6460*/  HMMA.16816.F32.BF16 R128, R76.reuse, R130, R72 ;  /* 0x000000824c80723c */ /* 0x060ff00000041848 */
[C---:B------:R-:W-:Y:S08]  /*6470*/  HMMA.16816.F32.BF16 R124, R76.reuse, R126, R84 ;  /* 0x0000007e4c7c723c */ /* 0x040ff00000041854 */
[C---:B------:R-:W-:Y:S08]  /*6480*/  HMMA.16816.F32.BF16 R120, R76.reuse, R122, R132 ;  /* 0x0000007a4c78723c */ /* 0x040ff00000041884 */
[----:B------:R-:W-:Y:S01]  /*6490*/  HMMA.16816.F32.BF16 R116, R76, R118, R108 ;  /* 0x000000764c74723c */ /* 0x000fe2000004186c */
[----:B------:R-:W-:-:S02]  /*64a0*/  FFMA2 R68, R68.F32x2.HI_LO, R16.F32x2.HI_LO, R14.F32x2.HI_LO ;  /* 0x0000001044447249 */ /* 0x000fc4000000000e */
[----:B0-----:R-:W-:Y:S01]  /*64b0*/  IMAD R12, R113, 0x40, R12 ;  /* 0x00000040710c7824 */ /* 0x001fe200078e020c */
[----:B--2---:R-:W-:Y:S01]  /*64c0*/  LEA R11, R112, R11, 0x6 ;  /* 0x0000000b700b7211 */ /* 0x004fe200078e30ff */
[----:B------:R-:W-:Y:S01]  /*64d0*/  IMAD.MOV.U32 R15, RZ, RZ, R2 ;  /* 0x000000ffff0f7224 */ /* 0x000fe200078e0002 */
[----:B------:R-:W-:Y:S01]  /*64e0*/  MOV R16, R4 ;  /* 0x0000000400107202 */ /* 0x000fe20000000f00 */
[----:B------:R-:W-:Y:S02]  /*64f0*/  IMAD.MOV.U32 R14, RZ, RZ, R3 ;  /* 0x000000ffff0e7224 */ /* 0x000fe400078e0003 */
[----:B------:R-:W-:Y:S01]  /*6500*/  IMAD.MOV.U32 R17, RZ, RZ, R5 ;  /* 0x000000ffff117224 */ /* 0x000fe200078e0005 */
[----:B------:R-:W-:Y:S10]  /*6510*/  BRA.U !UP0, `(.L_x_1) ;  /* 0xffffffcd08507547 */ /* 0x000ff4000b83ffff */
.L_x_0:
[----:B------:R-:W0:Y:S01]  /*6520*/  S2R R55, SR_TID.X ;  /* 0x0000000000377919 */ /* 0x000e220000002100 */
[----:B------:R-:W1:Y:S01]  /*6530*/  S2UR UR5, SR_CgaCtaId ;  /* 0x00000000000579c3 */ /* 0x000e620000008800 */
[C---:B------:R-:W-:Y:S01]  /*6540*/  FSETP.GT.AND P2, PT, |R67|.reuse, 8.50705917302346158658e+37, PT ;  /* 0x7e8000004300780b */ /* 0x040fe20003f44200 */
[----:B------:R-:W-:Y:S01]  /*6550*/  UMOV UR4, 0x400 ;  /* 0x0000040000047882 */ /* 0x000fe20000000000 */
[----:B------:R-:W-:Y:S01]  /*6560*/  FSETP.GEU.AND P3, PT, |R67|, 1.175494350822287508e-38, PT ;  /* 0x008000004300780b */ /* 0x000fe20003f6e200 */
[----:B------:R-:W-:Y:S01]  /*6570*/  FMUL R15, R69, 8388608 ;  /* 0x4b000000450f7820 */ /* 0x000fe20000400000 */
[----:B------:R-:W-:-:S03]  /*6580*/  FSETP.GEU.AND P6, PT, R67, 1.175494350822287508e-38, PT ;  /* 0x008000004300780b */ /* 0x000fc60003fce000 */
[----:B------:R-:W-:Y:S01]  /*6590*/  BAR.SYNC.DEFER_BLOCKING 0x0 ;  /* 0x0000000000007b1d */ /* 0x000fe20000010000 */
[----:B------:R-:W-:Y:S02]  /*65a0*/  FSETP.GT.AND P1, PT, |R66|, 8.50705917302346158658e+37, PT ;  /* 0x7e8000004200780b */ /* 0x000fe40003f24200 */
[C---:B------:R-:W-:Y:S02]  /*65b0*/  FSETP.GEU.AND P5, PT, |R69|.reuse, 1.175494350822287508e-38, PT ;  /* 0x008000004500780b */ /* 0x040fe40003fae200 */
[----:B------:R-:W-:-:S03]  /*65c0*/  FSETP.GEU.AND P4, PT, R69, 1.175494350822287508e-38, PT ;  /* 0x008000004500780b */ /* 0x000fc60003f8e000 */
[----:B------:R-:W2:Y:S01]  /*65d0*/  LDC R78, c[0x0][0x3e8] ;  /* 0x0000fa00ff4e7b82 */ /* 0x000ea20000000800 */
[----:B------:R-:W-:Y:S01]  /*65e0*/  @P2 FMUL R91, R91, 0.25 ;  /* 0x3e8000005b5b2820 */ /* 0x000fe20000400000 */
[----:B------:R-:W-:Y:S01]  /*65f0*/  @P2 FMUL R90, R90, 0.25 ;  /* 0x3e8000005a5a2820 */ /* 0x000fe20000400000 */
[----:B------:R-:W-:Y:S01]  /*6600*/  @P2 FMUL R95, R95, 0.25 ;  /* 0x3e8000005f5f2820 */ /* 0x000fe20000400000 */
[----:B------:R-:W-:Y:S01]  /*6610*/  @P2 FMUL R94, R94, 0.25 ;  /* 0x3e8000005e5e2820 */ /* 0x000fe20000400000 */
[----:B------:R-:W-:Y:S01]  /*6620*/  @P2 FMUL R99, R99, 0.25 ;  /* 0x3e80000063632820 */ /* 0x000fe20000400000 */
[----:B------:R-:W-:Y:S01]  /*6630*/  @P2 FMUL R98, R98, 0.25 ;  /* 0x3e80000062622820 */ /* 0x000fe20000400000 */
[----:B------:R-:W-:Y:S01]  /*6640*/  @P2 FMUL R103, R103, 0.25 ;  /* 0x3e80000067672820 */ /* 0x000fe20000400000 */
[----:B------:R-:W-:Y:S01]  /*6650*/  @P2 FMUL R102, R102, 0.25 ;  /* 0x3e80000066662820 */ /* 0x000fe20000400000 */
[----:B------:R-:W-:Y:S01]  /*6660*/  @!P3 FMUL R91, R91, 16777216 ;  /* 0x4b8000005b5bb820 */ /* 0x000fe20000400000 */
[----:B------:R-:W-:Y:S01]  /*6670*/  @!P3 FMUL R90, R90, 16777216 ;  /* 0x4b8000005a5ab820 */ /* 0x000fe20000400000 */
[----:B-1----:R-:W-:Y:S01]  /*6680*/  ULEA UR6, UR5, UR4, 0x18 ;  /* 0x0000000405067291 */ /* 0x002fe2000f8ec0ff */
[----:B------:R-:W-:Y:S01]  /*6690*/  @!P3 FMUL R95, R95, 16777216 ;  /* 0x4b8000005f5fb820 */ /* 0x000fe20000400000 */
[----:B------:R-:W-:Y:S01]  /*66a0*/  @!P3 FMUL R94, R94, 16777216 ;  /* 0x4b8000005e5eb820 */ /* 0x000fe20000400000 */
[----:B------:R-:W-:Y:S01]  /*66b0*/  @!P3 FMUL R99, R99, 16777216 ;  /* 0x4b8000006363b820 */ /* 0x000fe20000400000 */
[----:B------:R-:W-:Y:S01]  /*66c0*/  @!P3 FMUL R98, R98, 16777216 ;  /* 0x4b8000006262b820 */ /* 0x000fe20000400000 */
[----:B------:R-:W-:Y:S01]  /*66d0*/  @!P3 FMUL R103, R103, 16777216 ;  /* 0x4b8000006767b820 */ /* 0x000fe20000400000 */
[----:B------:R-:W-:Y:S01]  /*66e0*/  @!P3 FMUL R102, R102, 16777216 ;  /* 0x4b8000006666b820 */ /* 0x000fe20000400000 */
[----:B0-----:R-:W-:Y:S01]  /*66f0*/  SHF.R.S32.HI R8, RZ, 0x4, R55 ;  /* 0x00000004ff087819 */ /* 0x001fe20000011437 */
[C---:B------:R-:W-:Y:S01]  /*6700*/  IMAD.SHL.U32 R7, R55.reuse, 0x40, RZ ;  /* 0x0000004037077824 */ /* 0x040fe200078e00ff */
[C---:B------:R-:W-:Y:S01]  /*6710*/  SHF.L.U32 R0, R55.reuse, 0x2, RZ ;  /* 0x0000000237007819 */ /* 0x040fe200000006ff */
[C---:B------:R-:W-:Y:S01]  /*6720*/  IMAD.SHL.U32 R9, R55.reuse, 0x10, RZ ;  /* 0x0000001037097824 */ /* 0x040fe200078e00ff */
[----:B------:R-:W-:Y:S01]  /*6730*/  SGXT R8, R8, 0x1 ;  /* 0x000000010808781a */ /* 0x000fe20000000200 */
[C---:B------:R-:W-:Y:S01]  /*6740*/  IMAD.SHL.U32 R12, R55.reuse, 0x8, RZ ;  /* 0x00000008370c7824 */ /* 0x040fe200078e00ff */
[----:B------:R-:W-:Y:S01]  /*6750*/  LOP3.LUT R13, R55, 0x60, RZ, 0xc0, !PT ;  /* 0x00000060370d7812 */ /* 0x000fe200078ec0ff */
[----:B------:R-:W-:Y:S01]  /*6760*/  @P1 FMUL R89, R89, 0.25 ;  /* 0x3e80000059591820 */ /* 0x000fe20000400000 */
[----:B------:R-:W-:Y:S01]  /*6770*/  LOP3.LUT R6, R0, 0x38, RZ, 0xc0, !PT ;  /* 0x0000003800067812 */ /* 0x000fe200078ec0ff */
[----:B------:R-:W-:Y:S01]  /*6780*/  @P1 FMUL R88, R88, 0.25 ;  /* 0x3e80000058581820 */ /* 0x000fe20000400000 */
[----:B------:R-:W-:Y:S01]  /*6790*/  LOP3.LUT R8, R8, 0x840, RZ, 0xc0, !PT ;  /* 0x0000084008087812 */ /* 0x000fe200078ec0ff */
[----:B------:R-:W-:Y:S01]  /*67a0*/  @P1 FMUL R93, R93, 0.25 ;  /* 0x3e8000005d5d1820 */ /* 0x000fe20000400000 */
[----:B------:R-:W-:Y:S01]  /*67b0*/  LOP3.LUT R11, R9, 0x70, RZ, 0xc0, !PT ;  /* 0x00000070090b7812 */ /* 0x000fe200078ec0ff */
[----:B------:R-:W-:Y:S01]  /*67c0*/  IMAD R9, R13, 0x10, R6 ;  /* 0x000000100d097824 */ /* 0x000fe200078e0206 */
[----:B------:R-:W-:Y:S01]  /*67d0*/  LOP3.LUT R8, R8, 0x40, R7, 0x78, !PT ;  /* 0x0000004008087812 */ /* 0x000fe200078e7807 */
[----:B------:R-:W-:Y:S01]  /*67e0*/  FMUL R7, R67, 8388608 ;  /* 0x4b00000043077820 */ /* 0x000fe20000400000 */
[----:B------:R-:W-:Y:S01]  /*67f0*/  LOP3.LUT R12, R12, 0x180, RZ, 0xc0, !PT ;  /* 0x000001800c0c7812 */ /* 0x000fe200078ec0ff */
[----:B------:R-:W-:Y:S01]  /*6800*/  @P1 FMUL R92, R92, 0.25 ;  /* 0x3e8000005c5c1820 */ /* 0x000fe20000400000 */
[----:B------:R-:W-:Y:S01]  /*6810*/  SHF.L.U32 R10, R55, 0x9, RZ ;  /* 0x00000009370a7819 */ /* 0x000fe200000006ff */
[----:B------:R-:W-:Y:S01]  /*6820*/  IMAD.IADD R54, R9, 0x1, R8 ;  /* 0x0000000109367824 */ /* 0x000fe200078e0208 */
[--C-:B------:R-:W-:Y:S01]  /*6830*/  SHF.R.U32.HI R8, RZ, 0x1, R55.reuse ;  /* 0x00000001ff087819 */ /* 0x100fe20000011637 */
[----:B------:R-:W-:Y:S01]  /*6840*/  @P1 FMUL R97, R97, 0.25 ;  /* 0x3e80000061611820 */ /* 0x000fe20000400000 */
[----:B------:R-:W-:Y:S01]  /*6850*/  FSEL R56, R7, R67, !P6 ;  /* 0x0000004307387208 */ /* 0x000fe20007000000 */
[----:B------:R-:W-:Y:S01]  /*6860*/  @P2 FMUL R67, R67, 0.25 ;  /* 0x3e80000043432820 */ /* 0x000fe20000400000 */
[----:B------:R-:W-:Y:S01]  /*6870*/  LOP3.LUT R8, R8, 0xc, RZ, 0xc0, !PT ;  /* 0x0000000c08087812 */ /* 0x000fe200078ec0ff */
[----:B------:R-:W-:Y:S01]  /*6880*/  @P1 FMUL R96, R96, 0.25 ;  /* 0x3e80000060601820 */ /* 0x000fe20000400000 */
[----:B------:R-:W-:Y:S01]  /*6890*/  LOP3.LUT R13, R12, 0x48, R55, 0xf8, !PT ;  /* 0x000000480c0d7812 */ /* 0x000fe200078ef837 */
[----:B------:R-:W-:Y:S01]  /*68a0*/  @!P3 FMUL R67, R67, 16777216 ;  /* 0x4b8000004343b820 */ /* 0x000fe20000400000 */
[----:B------:R-:W-:Y:S01]  /*68b0*/  IADD3 R7, PT, PT, R8, UR6, R11 ;  /* 0x0000000608077c10 */ /* 0x000fe2000fffe00b */
[----:B------:R-:W-:Y:S01]  /*68c0*/  VIADD R12, R56, 0xc0cafb0d ;  /* 0xc0cafb0d380c7836 */ /* 0x000fe20000000000 */
[C---:B------:R-:W-:Y:S01]  /*68d0*/  FSETP.GEU.AND P3, PT, |R66|.reuse, 1.175494350822287508e-38, PT ;  /* 0x008000004200780b */ /* 0x040fe20003f6e200 */
[----:B------:R-:W0:Y:S01]  /*68e0*/  MUFU.RCP R8, R67 ;  /* 0x0000004300087308 */ /* 0x000e220000001000 */
[----:B------:R-:W-:Y:S01]  /*68f0*/  LOP3.LUT R6, R11, 0x1800, R10, 0xf8, !PT ;  /* 0x000018000b067812 */ /* 0x000fe200078ef80a */
[----:B------:R-:W-:Y:S01]  /*6900*/  @P1 FMUL R101, R101, 0.25 ;  /* 0x3e80000065651820 */ /* 0x000fe20000400000 */
[----:B------:R-:W-:Y:S01]  /*6910*/  FSETP.GEU.AND P2, PT, R66, 1.175494350822287508e-38, PT ;  /* 0x008000004200780b */ /* 0x000fe20003f4e000 */
[----:B------:R-:W-:Y:S01]  /*6920*/  @P1 FMUL R100, R100, 0.25 ;  /* 0x3e80000064641820 */ /* 0x000fe20000400000 */
[----:B------:R-:W-:Y:S01]  /*6930*/  LOP3.LUT R6, R6, R13, RZ, 0x3c, !PT ;  /* 0x0000000d06067212 */ /* 0x000fe200078e3cff */
[----:B------:R-:W1:Y:S01]  /*6940*/  S2R R104, SR_TID.X ;  /* 0x0000000000687919 */ /* 0x000e620000002100 */
[----:B------:R-:W-:Y:S01]  /*6950*/  LOP3.LUT R13, R12, 0xff800000, RZ, 0xc0, !PT ;  /* 0xff8000000c0d7812 */ /* 0x000fe200078ec0ff */
[----:B------:R-:W3:Y:S01]  /*6960*/  LDCU.64 UR4, c[0x0][0x3e0] ;  /* 0x00007c00ff0477ac */ /* 0x000ee20008000a00 */
[----:B------:R-:W-:Y:S01]  /*6970*/  FSEL R11, RZ, -23, P6 ;  /* 0xc1b80000ff0b7808 */ /* 0x000fe20003000000 */
[----:B------:R-:W4:Y:S01]  /*6980*/  S2R R79, SR_CTAID.X ;  /* 0x00000000004f7919 */ /* 0x000f220000002500 */
[----:B------:R-:W-:Y:S01]  /*6990*/  I2FP.F32.S32 R14, R13 ;  /* 0x0000000d000e7245 */ /* 0x000fe20000201400 */
[----:B------:R-:W-:Y:S01]  /*69a0*/  @!P3 FMUL R89, R89, 16777216 ;  /* 0x4b8000005959b820 */ /* 0x000fe20000400000 */
[----:B------:R-:W-:Y:S01]  /*69b0*/  @!P3 FMUL R88, R88, 16777216 ;  /* 0x4b8000005858b820 */ /* 0x000fe20000400000 */
[----:B------:R-:W-:Y:S01]  /*69c0*/  @!P3 FMUL R93, R93, 16777216 ;  /* 0x4b8000005d5db820 */ /* 0x000fe20000400000 */
[----:B------:R-:W-:Y:S01]  /*69d0*/  @!P3 FMUL R92, R92, 16777216 ;  /* 0x4b8000005c5cb820 */ /* 0x000fe20000400000 */
[----:B------:R-:W-:Y:S01]  /*69e0*/  @!P3 FMUL R97, R97, 16777216 ;  /* 0x4b8000006161b820 */ /* 0x000fe20000400000 */
[C---:B0-----:R-:W-:Y:S01]  /*69f0*/  FMUL R36, R8.reuse, R91 ;  /* 0x0000005b08247220 */ /* 0x041fe20000400000 */
[C---:B------:R-:W-:Y:S01]  /*6a00*/  FMUL R37, R8.reuse, R90 ;  /* 0x0000005a08257220 */ /* 0x040fe20000400000 */
[C---:B------:R-:W-:Y:S01]  /*6a10*/  FMUL R41, R8.reuse, R95 ;  /* 0x0000005f08297220 */ /* 0x040fe20000400000 */
[C---:B------:R-:W-:Y:S01]  /*6a20*/  FMUL R40, R8.reuse, R94 ;  /* 0x0000005e08287220 */ /* 0x040fe20000400000 */
[C---:B------:R-:W-:Y:S01]  /*6a30*/  FMUL R44, R8.reuse, R99 ;  /* 0x00000063082c7220 */ /* 0x040fe20000400000 */
[C---:B------:R-:W-:Y:S01]  /*6a40*/  FMUL R45, R8.reuse, R98 ;  /* 0x00000062082d7220 */ /* 0x040fe20000400000 */
[C---:B------:R-:W-:Y:S01]  /*6a50*/  FMUL R49, R8.reuse, R103 ;  /* 0x0000006708317220 */ /* 0x040fe20000400000 */
[----:B------:R-:W-:Y:S01]  /*6a60*/  FMUL R48, R8, R102 ;  /* 0x0000006608307220 */ /* 0x000fe20000400000 */
[----:B------:R-:W-:Y:S01]  /*6a70*/  FMUL R8, R66, 8388608 ;  /* 0x4b00000042087820 */ /* 0x000fe20000400000 */
[----:B------:R-:W-:Y:S01]  /*6a80*/  @!P3 FMUL R96, R96, 16777216 ;  /* 0x4b8000006060b820 */ /* 0x000fe20000400000 */
[----:B------:R-:W-:Y:S01]  /*6a90*/  @!P3 FMUL R101, R101, 16777216 ;  /* 0x4b8000006565b820 */ /* 0x000fe20000400000 */
[----:B------:R-:W-:Y:S01]  /*6aa0*/  @!P3 FMUL R100, R100, 16777216 ;  /* 0x4b8000006464b820 */ /* 0x000fe20000400000 */
[----:B------:R-:W-:Y:S01]  /*6ab0*/  FFMA.FTZ R14, R14, 1.1920928955078125e-07, R11 ;  /* 0x340000000e0e7823 */ /* 0x000fe2000001000b */
[----:B------:R-:W-:Y:S01]  /*6ac0*/  FSEL R67, R8, R66, !P2 ;  /* 0x0000004208437208 */ /* 0x000fe20005000000 */
[----:B------:R-:W-:Y:S01]  /*6ad0*/  @P1 FMUL R66, R66, 0.25 ;  /* 0x3e80000042421820 */ /* 0x000fe20000400000 */
[C---:B------:R-:W-:Y:S01]  /*6ae0*/  FSETP.GT.AND P1, PT, |R68|.reuse, 8.50705917302346158658e+37, PT ;  /* 0x7e8000004400780b */ /* 0x040fe20003f24200 */
[----:B------:R-:W-:Y:S01]  /*6af0*/  FMUL R11, R68, 8388608 ;  /* 0x4b000000440b7820 */ /* 0x000fe20000400000 */
[----:B------:R-:W-:Y:S01]  /*6b00*/  FSEL R9, RZ, -23, P2 ;  /* 0xc1b80000ff097808 */ /* 0x000fe20001000000 */
[----:B------:R-:W-:Y:S01]  /*6b10*/  @!P3 FMUL R66, R66, 16777216 ;  /* 0x4b8000004242b820 */ /* 0x000fe20000400000 */
[----:B------:R-:W-:Y:S01]  /*6b20*/  FSETP.GEU.AND P3, PT, |R68|, 1.175494350822287508e-38, PT ;  /* 0x008000004400780b */ /* 0x000fe20003f6e200 */
[----:B------:R-:W-:Y:S01]  /*6b30*/  IMAD.IADD R13, R56, 0x1, -R13 ;  /* 0x00000001380d7824 */ /* 0x000fe200078e0a0d */
[C---:B------:R-:W-:Y:S01]  /*6b40*/  FSETP.GEU.AND P2, PT, R68.reuse, 1.175494350822287508e-38, PT ;  /* 0x008000004400780b */ /* 0x040fe20003f4e000 */
[----:B------:R-:W0:Y:S01]  /*6b50*/  MUFU.RCP R16, R66 ;  /* 0x0000004200107308 */ /* 0x000e220000001000 */
[----:B------:R-:W-:Y:S01]  /*6b60*/  FSETP.GT.AND P6, PT, |R69|, 8.50705917302346158658e+37, PT ;  /* 0x7e8000004500780b */ /* 0x000fe20003fc4200 */
[----:B------:R-:W-:Y:S01]  /*6b70*/  FADD R13, R13, -1 ;  /* 0xbf8000000d0d7421 */ /* 0x000fe20000000000 */
[----:B------:R-:W-:Y:S01]  /*6b80*/  FSEL R71, R11, R68, !P2 ;  /* 0x000000440b477208 */ /* 0x000fe20005000000 */
[----:B------:R-:W5:Y:S01]  /*6b90*/  S2R R72, SR_TID.X ;  /* 0x0000000000487919 */ /* 0x000f620000002100 */
[----:B------:R-:W-:Y:S01]  /*6ba0*/  IADD3 R8, PT, PT, R67, -0x3f3504f3, RZ ;  /* 0xc0cafb0d43087810 */ /* 0x000fe20007ffe0ff */
[----:B------:R-:W-:Y:S01]  /*6bb0*/  @P1 FMUL R68, R68, 0.25 ;  /* 0x3e80000044441820 */ /* 0x000fe20000400000 */
[----:B------:R-:W-:Y:S01]  /*6bc0*/  @P1 FMUL R116, R116, 0.25 ;  /* 0x3e80000074741820 */ /* 0x000fe20000400000 */
[----:B------:R-:W-:Y:S01]  /*6bd0*/  @P1 FMUL R120, R120, 0.25 ;  /* 0x3e80000078781820 */ /* 0x000fe20000400000 */
[----:B------:R-:W-:Y:S01]  /*6be0*/  LOP3.LUT R10, R8, 0xff800000, RZ, 0xc0, !PT ;  /* 0xff800000080a7812 */ /* 0x000fe200078ec0ff */
[----:B------:R-:W-:Y:S01]  /*6bf0*/  @!P3 FMUL R68, R68, 16777216 ;  /* 0x4b8000004444b820 */ /* 0x000fe20000400000 */
[----:B------:R-:W-:Y:S01]  /*6c00*/  FSEL R8, R15, R69, !P4 ;  /* 0x000000450f087208 */ /* 0x000fe20006000000 */
[----:B------:R-:W-:Y:S01]  /*6c10*/  @!P3 FMUL R116, R116, 16777216 ;  /* 0x4b8000007474b820 */ /* 0x000fe20000400000 */
[----:B------:R-:W-:Y:S01]  /*6c20*/  I2FP.F32.S32 R12, R10 ;  /* 0x0000000a000c7245 */ /* 0x000fe20000201400 */
[----:B------:R-:W1:Y:S01]  /*6c30*/  MUFU.RCP R19, R68 ;  /* 0x0000004400137308 */ /* 0x000e620000001000 */
[----:B------:R-:W-:Y:S01]  /*6c40*/  @P6 FMUL R69, R69, 0.25 ;  /* 0x3e80000045456820 */ /* 0x000fe20000400000 */
[----:B------:R-:W-:Y:S01]  /*6c50*/  @!P3 FMUL R120, R120, 16777216 ;  /* 0x4b8000007878b820 */ /* 0x000fe20000400000 */
[C---:B0-----:R-:W-:Y:S01]  /*6c60*/  FMUL R47, R16.reuse, R96 ;  /* 0x00000060102f7220 */ /* 0x041fe20000400000 */
[----:B------:R-:W-:Y:S01]  /*6c70*/  FMUL R50, R16, R100 ;  /* 0x0000006410327220 */ /* 0x000fe20000400000 */
[----:B------:R-:W-:Y:S01]  /*6c80*/  @!P5 FMUL R69, R69, 16777216 ;  /* 0x4b8000004545d820 */ /* 0x000fe20000400000 */
[----:B------:R-:W-:Y:S01]  /*6c90*/  FFMA.FTZ R9, R12, 1.1920928955078125e-07, R9 ;  /* 0x340000000c097823 */ /* 0x000fe20000010009 */
[----:B------:R-:W-:Y:S01]  /*6ca0*/  @P6 FMUL R119, R119, 0.25 ;  /* 0x3e80000077776820 */ /* 0x000fe20000400000 */
[----:B------:R-:W-:Y:S01]  /*6cb0*/  @P6 FMUL R118, R118, 0.25 ;  /* 0x3e80000076766820 */ /* 0x000fe20000400000 */
[----:B------:R-:W0:Y:S01]  /*6cc0*/  MUFU.RCP R12, R69 ;  /* 0x00000045000c7308 */ /* 0x000e220000001000 */
[----:B------:R-:W-:Y:S01]  /*6cd0*/  F2FP.BF16.F32.PACK_AB R52, R47, R50 ;  /* 0x000000322f34723e */ /* 0x000fe200000010ff */
[----:B------:R-:W-:Y:S01]  /*6ce0*/  @P6 FMUL R123, R123, 0.25 ;  /* 0x3e8000007b7b6820 */ /* 0x000fe20000400000 */
[----:B------:R-:W-:Y:S01]  /*6cf0*/  @P6 FMUL R122, R122, 0.25 ;  /* 0x3e8000007a7a6820 */ /* 0x000fe20000400000 */
[----:B------:R-:W-:Y:S01]  /*6d00*/  @P6 FMUL R127, R127, 0.25 ;  /* 0x3e8000007f7f6820 */ /* 0x000fe20000400000 */
[----:B------:R-:W-:Y:S01]  /*6d10*/  @P6 FMUL R126, R126, 0.25 ;  /* 0x3e8000007e7e6820 */ /* 0x000fe20000400000 */
[----:B------:R-:W-:Y:S01]  /*6d20*/  @P6 FMUL R131, R131, 0.25 ;  /* 0x3e80000083836820 */ /* 0x000fe20000400000 */
[----:B------:R-:W-:Y:S01]  /*6d30*/  @P6 FMUL R130, R130, 0.25 ;  /* 0x3e80000082826820 */ /* 0x000fe20000400000 */
[C---:B-1----:R-:W-:Y:S01]  /*6d40*/  FMUL R23, R19.reuse, R116 ;  /* 0x0000007413177220 */ /* 0x042fe20000400000 */
[----:B------:R-:W-:Y:S01]  /*6d50*/  FMUL R26, R19, R120 ;  /* 0x00000078131a7220 */ /* 0x000fe20000400000 */
[----:B------:R-:W-:Y:S01]  /*6d60*/  @P1 FMUL R117, R117, 0.25 ;  /* 0x3e80000075751820 */ /* 0x000fe20000400000 */
[----:B------:R-:W-:Y:S01]  /*6d70*/  @P1 FMUL R121, R121, 0.25 ;  /* 0x3e80000079791820 */ /* 0x000fe20000400000 */
[C---:B------:R-:W-:Y:S01]  /*6d80*/  FMUL R38, R16.reuse, R89 ;  /* 0x0000005910267220 */ /* 0x040fe20000400000 */
[C---:B------:R-:W-:Y:S01]  /*6d90*/  FMUL R39, R16.reuse, R88 ;  /* 0x0000005810277220 */ /* 0x040fe20000400000 */
[----:B------:R-:W-:Y:S01]  /*6da0*/  F2FP.BF16.F32.PACK_AB R47, R23, R26 ;  /* 0x0000001a172f723e */ /* 0x000fe200000010ff */
[C---:B------:R-:W-:Y:S01]  /*6db0*/  FMUL R43, R16.reuse, R93 ;  /* 0x0000005d102b7220 */ /* 0x040fe20000400000 */
[----:B------:R-:W-:Y:S01]  /*6dc0*/  SHF.R.U32.HI R23, RZ, 0x5, R55 ;  /* 0x00000005ff177819 */ /* 0x000fe20000011637 */
[C---:B------:R-:W-:Y:S01]  /*6dd0*/  FMUL R42, R16.reuse, R92 ;  /* 0x0000005c102a7220 */ /* 0x040fe20000400000 */
[C---:B------:R-:W-:Y:S01]  /*6de0*/  FMUL R46, R16.reuse, R97 ;  /* 0x00000061102e7220 */ /* 0x040fe20000400000 */
[----:B------:R-:W-:Y:S01]  /*6df0*/  FMUL R51, R16, R101 ;  /* 0x0000006510337220 */ /* 0x000fe20000400000 */
[----:B------:R-:W-:Y:S01]  /*6e00*/  SGXT.U32 R23, R23, 0x2 ;  /* 0x000000021717781a */ /* 0x000fe20000000000 */
[----:B------:R-:W-:Y:S01]  /*6e10*/  @!P5 FMUL R119, R119, 16777216 ;  /* 0x4b8000007777d820 */ /* 0x000fe20000400000 */
[----:B------:R-:W-:Y:S01]  /*6e20*/  @!P5 FMUL R118, R118, 16777216 ;  /* 0x4b8000007676d820 */ /* 0x000fe20000400000 */
[----:B------:R-:W-:Y:S01]  /*6e30*/  @!P5 FMUL R123, R123, 16777216 ;  /* 0x4b8000007b7bd820 */ /* 0x000fe20000400000 */
[----:B------:R-:W-:Y:S01]  /*6e40*/  @!P5 FMUL R122, R122, 16777216 ;  /* 0x4b8000007a7ad820 */ /* 0x000fe20000400000 */
[----:B------:R-:W-:Y:S01]  /*6e50*/  @!P5 FMUL R127, R127, 16777216 ;  /* 0x4b8000007f7fd820 */ /* 0x000fe20000400000 */
[----:B------:R-:W-:Y:S01]  /*6e60*/  @!P5 FMUL R126, R126, 16777216 ;  /* 0x4b8000007e7ed820 */ /* 0x000fe20000400000 */
[----:B------:R-:W-:Y:S01]  /*6e70*/  @!P5 FMUL R131, R131, 16777216 ;  /* 0x4b8000008383d820 */ /* 0x000fe20000400000 */
[----:B------:R-:W-:Y:S01]  /*6e80*/  @!P5 FMUL R130, R130, 16777216 ;  /* 0x4b8000008282d820 */ /* 0x000fe20000400000 */
[----:B------:R-:W-:Y:S01]  /*6e90*/  IADD3 R16, PT, PT, R8, -0x3f3504f3, RZ ;  /* 0xc0cafb0d08107810 */ /* 0x000fe20007ffe0ff */
[----:B------:R-:W-:Y:S01]  /*6ea0*/  @!P3 FMUL R117, R117, 16777216 ;  /* 0x4b8000007575b820 */ /* 0x000fe20000400000 */
[----:B------:R-:W-:Y:S01]  /*6eb0*/  @!P3 FMUL R121, R121, 16777216 ;  /* 0x4b8000007979b820 */ /* 0x000fe20000400000 */
[----:B--2---:R-:W-:-:S02]  /*6ec0*/  IMAD R23, R23, R78, RZ ;  /* 0x0000004e17177224 */ /* 0x004fc400078e02ff */
        /* <DEDUP_REMOVED lines=8> */
[----:B------:R-:W-:Y:S01]  /*6f50*/  @P1 FMUL R125, R125, 0.25 ;  /* 0x3e8000007d7d1820 */ /* 0x000fe20000400000 */
[----:B------:R-:W-:Y:S01]  /*6f60*/  @P1 FMUL R124, R124, 0.25 ;  /* 0x3e8000007c7c1820 */ /* 0x000fe20000400000 */
[----:B------:R-:W-:Y:S01]  /*6f70*/  @P1 FMUL R129, R129, 0.25 ;  /* 0x3e80000081811820 */ /* 0x000fe20000400000 */
[----:B------:R-:W-:Y:S01]  /*6f80*/  @P1 FMUL R128, R128, 0.25 ;  /* 0x3e80000080801820 */ /* 0x000fe20000400000 */
[----:B------:R-:W-:Y:S01]  /*6f90*/  LOP3.LUT R17, R16, 0xff800000, RZ, 0xc0, !PT ;  /* 0xff80000010117812 */ /* 0x000fe200078ec0ff */
[----:B------:R-:W-:-:S02]  /*6fa0*/  VIADD R12, R71, 0xc0cafb0d ;  /* 0xc0cafb0d470c7836 */ /* 0x000fc40000000000 */
[C---:B------:R-:W-:Y:S01]  /*6fb0*/  FMUL R22, R19.reuse, R117 ;  /* 0x0000007513167220 */ /* 0x040fe20000400000 */
[----:B------:R-:W-:Y:S01]  /*6fc0*/  FMUL R27, R19, R121 ;  /* 0x00000079131b7220 */ /* 0x000fe20000400000 */
[----:B------:R-:W-:Y:S01]  /*6fd0*/  LEA R26, R78, R23, 0x2 ;  /* 0x000000174e1a7211 */ /* 0x000fe200078e10ff */
[----:B------:R-:W-:Y:S01]  /*6fe0*/  @!P3 FMUL R125, R125, 16777216 ;  /* 0x4b8000007d7db820 */ /* 0x000fe20000400000 */
[----:B------:R-:W-:Y:S01]  /*6ff0*/  FSEL R15, RZ, -23, P4 ;  /* 0xc1b80000ff0f7808 */ /* 0x000fe20002000000 */
[----:B------:R-:W-:Y:S01]  /*7000*/  @!P3 FMUL R124, R124, 16777216 ;  /* 0x4b8000007c7cb820 */ /* 0x000fe20000400000 */
[----:B------:R-:W-:Y:S01]  /*7010*/  @!P3 FMUL R129, R129, 16777216 ;  /* 0x4b8000008181b820 */ /* 0x000fe20000400000 */
[----:B------:R-:W-:Y:S01]  /*7020*/  @!P3 FMUL R128, R128, 16777216 ;  /* 0x4b8000008080b820 */ /* 0x000fe20000400000 */
[----:B------:R-:W-:Y:S01]  /*7030*/  I2FP.F32.S32 R18, R17 ;  /* 0x0000001100127245 */ /* 0x000fe20000201400 */
[----:B------:R-:W-:Y:S01]  /*7040*/  IMAD.MOV.U32 R50, RZ, RZ, 0x3dc6b27f ;  /* 0x3dc6b27fff327424 */ /* 0x000fe200078e00ff */
[----:B------:R-:W-:Y:S01]  /*7050*/  F2FP.BF16.F32.PACK_AB R53, R39, R42 ;  /* 0x0000002a2735723e */ /* 0x000fe200000010ff */
[----:B------:R-:W-:Y:S01]  /*7060*/  FMUL R30, R19, R125 ;  /* 0x0000007d131e7220 */ /* 0x000fe20000400000 */
[----:B------:R-:W-:Y:S01]  /*7070*/  F2FP.BF16.F32.PACK_AB R39, R37, R40 ;  /* 0x000000282527723e */ /* 0x000fe200000010ff */
[C---:B------:R-:W-:Y:S01]  /*7080*/  FMUL R31, R19.reuse, R124 ;  /* 0x0000007c131f7220 */ /* 0x040fe20000400000 */
[----:B------:R-:W-:Y:S01]  /*7090*/  LOP3.LUT R12, R12, 0xff800000, RZ, 0xc0, !PT ;  /* 0xff8000000c0c7812 */ /* 0x000fe200078ec0ff */
[----:B------:R-:W-:Y:S01]  /*70a0*/  FMUL R35, R19, R129 ;  /* 0x0000008113237220 */ /* 0x000fe20000400000 */
[----:B------:R-:W-:Y:S01]  /*70b0*/  F2FP.BF16.F32.PACK_AB R37, R22, R27 ;  /* 0x0000001b1625723e */ /* 0x000fe200000010ff */
[----:B------:R-:W-:-:S02]  /*70c0*/  IMAD R22, R78, 0x4, R26 ;  /* 0x000000044e167824 */ /* 0x000fc400078e021a */
[----:B------:R-:W-:Y:S01]  /*70d0*/  FMUL R34, R19, R128 ;  /* 0x0000008013227220 */ /* 0x000fe20000400000 */
[----:B------:R-:W-:Y:S01]  /*70e0*/  FFMA.FTZ R19, R18, 1.1920928955078125e-07, R15 ;  /* 0x3400000012137823 */ /* 0x000fe2000001000f */
[-C--:B------:R-:W-:Y:S01]  /*70f0*/  I2FP.F32.S32 R16, R12.reuse ;  /* 0x0000000c00107245 */ /* 0x080fe20000201400 */
[----:B------:R-:W-:Y:S01]  /*7100*/  IMAD R27, R78, 0x4, R22 ;  /* 0x000000044e1b7824 */ /* 0x000fe200078e0216 */
[----:B------:R-:W-:Y:S01]  /*7110*/  IADD3 R15, PT, PT, R71, -R12, RZ ;  /* 0x8000000c470f7210 */ /* 0x000fe20007ffe0ff */
[----:B------:R-:W-:Y:S01]  /*7120*/  FFMA.FTZ R12, R13, R50, -0.16845393180847167969 ;  /* 0xbe2c7f300d0c7423 */ /* 0x000fe20000010032 */
[----:B------:R-:W-:Y:S01]  /*7130*/  IMAD.IADD R10, R67, 0x1, -R10 ;  /* 0x00000001430a7824 */ /* 0x000fe200078e0a0a */
[----:B------:R-:W-:Y:S01]  /*7140*/  F2FP.BF16.F32.PACK_AB R41, R36, R41 ;  /* 0x000000292429723e */ /* 0x000fe200000010ff */
[----:B------:R-:W-:Y:S01]  /*7150*/  STS.64 [R54+UR6], R52 ;  /* 0x0000003436007988 */ /* 0x000fe20008000a06 */
[----:B------:R-:W-:Y:S01]  /*7160*/  FSEL R11, RZ, -23, P2 ;  /* 0xc1b80000ff0b7808 */ /* 0x000fe20001000000 */
[C---:B------:R-:W-:Y:S01]  /*7170*/  FFMA.FTZ R12, R13.reuse, R12, 0.1716887056827545166 ;  /* 0x3e2fcf2a0d0c7423 */ /* 0x040fe2000001000c */
[----:B------:R-:W-:Y:S01]  /*7180*/  F2FP.BF16.F32.PACK_AB R36, R30, R35 ;  /* 0x000000231e24723e */ /* 0x000fe200000010ff */
[----:B------:R-:W-:Y:S01]  /*7190*/  FADD R10, R10, -1 ;  /* 0xbf8000000a0a7421 */ /* 0x000fe20000000000 */
[----:B------:R-:W-:Y:S01]  /*71a0*/  LEA R30, R78, R27, 0x2 ;  /* 0x0000001b4e1e7211 */ /* 0x000fe200078e10ff */
[----:B------:R-:W-:Y:S01]  /*71b0*/  FFMA.FTZ R12, R13, R12, -0.17900948226451873779 ;  /* 0xbe374e430d0c7423 */ /* 0x000fe2000001000c */
[----:B------:R-:W-:Y:S01]  /*71c0*/  F2FP.BF16.F32.PACK_AB R43, R38, R43 ;  /* 0x0000002b262b723e */ /* 0x000fe200000010ff */
[----:B------:R-:W-:Y:S01]  /*71d0*/  FFMA.FTZ R16, R16, 1.1920928955078125e-07, R11 ;  /* 0x3400000010107823 */ /* 0x000fe2000001000b */
[----:B------:R-:W-:Y:S01]  /*71e0*/  F2FP.BF16.F32.PACK_AB R42, R46, R51 ;  /* 0x000000332e2a723e */ /* 0x000fe200000010ff */
[----:B------:R-:W-:Y:S01]  /*71f0*/  FFMA.FTZ R11, R10, R50, -0.16845393180847167969 ;  /* 0xbe2c7f300a0b7423 */ /* 0x000fe20000010032 */
[----:B------:R-:W-:Y:S01]  /*7200*/  F2FP.BF16.F32.PACK_AB R35, R21, R24 ;  /* 0x000000181523723e */ /* 0x000fe200000010ff */
[----:B------:R-:W-:-:S02]  /*7210*/  IMAD R21, R78, 0x4, R30 ;  /* 0x000000044e157824 */ /* 0x000fc400078e021e */
[----:B------:R-:W-:Y:S01]  /*7220*/  FFMA.FTZ R12, R13, R12, 0.20512372255325317383 ;  /* 0x3e520bf40d0c7423 */ /* 0x000fe2000001000c */
[----:B------:R0:W-:Y:S01]  /*7230*/  STS.64 [R54+UR6+0x100], R42 ;  /* 0x0001002a36007988 */ /* 0x0001e20008000a06 */
[C---:B------:R-:W-:Y:S01]  /*7240*/  FFMA.FTZ R11, R10.reuse, R11, 0.1716887056827545166 ;  /* 0x3e2fcf2a0a0b7423 */ /* 0x040fe2000001000b */
[----:B------:R-:W-:Y:S01]  /*7250*/  F2FP.BF16.F32.PACK_AB R46, R31, R34 ;  /* 0x000000221f2e723e */ /* 0x000fe200000010ff */
[----:B------:R-:W-:Y:S01]  /*7260*/  FFMA.FTZ R12, R13, R12, -0.24046532809734344482 ;  /* 0xbe763c8b0d0c7423 */ /* 0x000fe2000001000c */
[----:B------:R-:W-:Y:S01]  /*7270*/  F2FP.BF16.F32.PACK_AB R38, R45, R48 ;  /* 0x000000302d26723e */ /* 0x000fe200000010ff */
[----:B------:R-:W-:Y:S01]  /*7280*/  FFMA.FTZ R11, R10, R11, -0.17900948226451873779 ;  /* 0xbe374e430a0b7423 */ /* 0x000fe2000001000b */
[----:B------:R-:W-:Y:S01]  /*7290*/  LOP3.LUT R18, R54, 0x8, RZ, 0x3c, !PT ;  /* 0x0000000836127812 */ /* 0x000fe200078e3cff */
[----:B------:R-:W-:Y:S01]  /*72a0*/  FADD R15, R15, -1 ;  /* 0xbf8000000f0f7421 */ /* 0x000fe20000000000 */
[----:B------:R-:W-:Y:S01]  /*72b0*/  F2FP.BF16.F32.PACK_AB R40, R44, R49 ;  /* 0x000000312c28723e */ /* 0x000fe200000010ff */
[----:B------:R-:W-:Y:S01]  /*72c0*/  FFMA.FTZ R12, R13, R12, 0.28857114911079406738 ;  /* 0x3e93bf990d0c7423 */ /* 0x000fe2000001000c */
[----:B------:R-:W-:Y:S01]  /*72d0*/  F2FP.BF16.F32.PACK_AB R34, R29, R32 ;  /* 0x000000201d22723e */ /* 0x000fe200000010ff */
[----:B------:R-:W-:Y:S01]  /*72e0*/  STS.64 [R54+UR6+0x80], R46 ;  /* 0x0000802e36007988 */ /* 0x000fe20008000a06 */
[----:B0-----:R-:W-:Y:S01]  /*72f0*/  F2FP.BF16.F32.PACK_AB R43, R20, R25 ;  /* 0x00000019142b723e */ /* 0x001fe200000010ff */
[----:B------:R-:W-:Y:S01]  /*7300*/  IMAD R25, R78, 0x4, R21 ;  /* 0x000000044e197824 */ /* 0x000fe200078e0215 */
[----:B------:R-:W-:Y:S01]  /*7310*/  F2FP.BF16.F32.PACK_AB R42, R28, R33 ;  /* 0x000000211c2a723e */ /* 0x000fe200000010ff */
[----:B------:R-:W-:Y:S01]  /*7320*/  FFMA.FTZ R11, R10, R11, 0.20512372255325317383 ;  /* 0x3e520bf40a0b7423 */ /* 0x000fe2000001000b */
[----:B------:R-:W-:Y:S01]  /*7330*/  STS.64 [R54+UR6+0x180], R36 ;  /* 0x0001802436007988 */ /* 0x000fe20008000a06 */
[C---:B------:R-:W-:Y:S01]  /*7340*/  FFMA.FTZ R12, R13.reuse, R12, -0.36067417263984680176 ;  /* 0xbeb8aa490d0c7423 */ /* 0x040fe2000001000c */
[----:B------:R-:W-:Y:S01]  /*7350*/  LEA R29, R78, R25, 0x2 ;  /* 0x000000194e1d7211 */ /* 0x000fe200078e10ff */
[----:B------:R-:W-:Y:S01]  /*7360*/  IMAD.IADD R17, R8, 0x1, -R17 ;  /* 0x0000000108117824 */ /* 0x000fe200078e0a11 */
[----:B------:R-:W-:Y:S01]  /*7370*/  STS.64 [R18+UR6+0x1000], R38 ;  /* 0x0010002612007988 */ /* 0x000fe20008000a06 */
[----:B------:R-:W-:Y:S01]  /*7380*/  FFMA.FTZ R11, R10, R11, -0.24046532809734344482 ;  /* 0xbe763c8b0a0b7423 */ /* 0x000fe2000001000b */
[----:B------:R-:W-:Y:S01]  /*7390*/  FFMA.FTZ R12, R13, R12, 0.48089820146560668945 ;  /* 0x3ef6384a0d0c7423 */ /* 0x000fe2000001000c */
[----:B------:R-:W-:Y:S01]  /*73a0*/  IMAD R31, R78, 0x4, R29 ;  /* 0x000000044e1f7824 */ /* 0x000fe200078e021d */
[----:B------:R-:W-:Y:S01]  /*73b0*/  STS.64 [R18+UR6+0x1100], R40 ;  /* 0x0011002812007988 */ /* 0x000fe20008000a06 */
[----:B------:R-:W-:Y:S01]  /*73c0*/  FADD R17, R17, -1 ;  /* 0xbf80000011117421 */ /* 0x000fe20000000000 */
[----:B------:R-:W-:Y:S01]  /*73d0*/  FFMA.FTZ R11, R10, R11, 0.28857114911079406738 ;  /* 0x3e93bf990a0b7423 */ /* 0x000fe2000001000b */
[----:B------:R-:W-:Y:S01]  /*73e0*/  IMAD R33, R78, 0x4, R31 ;  /* 0x000000044e217824 */ /* 0x000fe200078e021f */
[----:B------:R0:W-:Y:S01]  /*73f0*/  STS.64 [R18+UR6+0x1080], R34 ;  /* 0x0010802212007988 */ /* 0x0001e20008000a06 */
[----:B------:R-:W-:Y:S01]  /*7400*/  FFMA.FTZ R12, R13, R12, -0.72134751081466674805 ;  /* 0xbf38aa3b0d0c7423 */ /* 0x000fe2000001000c */
[----:B------:R-:W-:Y:S01]  /*7410*/  FFMA.FTZ R20, R17, R50, -0.16845393180847167969 ;  /* 0xbe2c7f3011147423 */ /* 0x000fe20000010032 */
[C---:B------:R-:W-:Y:S01]  /*7420*/  FFMA.FTZ R11, R10.reuse, R11, -0.36067417263984680176 ;  /* 0xbeb8aa490a0b7423 */ /* 0x040fe2000001000b */
[----:B------:R1:W-:Y:S01]  /*7430*/  STS.64 [R18+UR6+0x1180], R42 ;  /* 0x0011802a12007988 */ /* 0x0003e20008000a06 */
[----:B------:R-:W-:Y:S01]  /*7440*/  FMUL R12, R13, R12 ;  /* 0x0000000c0d0c7220 */ /* 0x000fe20000400000 */
[----:B------:R-:W-:Y:S01]  /*7450*/  FFMA.FTZ R20, R17, R20, 0.1716887056827545166 ;  /* 0x3e2fcf2a11147423 */ /* 0x000fe20000010014 */
[C---:B------:R-:W-:Y:S01]  /*7460*/  FFMA.FTZ R11, R10.reuse, R11, 0.48089820146560668945 ;  /* 0x3ef6384a0a0b7423 */ /* 0x040fe2000001000b */
[----:B------:R-:W-:Y:S01]  /*7470*/  ISETP.GE.U32.AND P1, PT, R67, 0x7f800000, PT ;  /* 0x7f8000004300780c */ /* 0x000fe20003f26070 */
[----:B------:R-:W-:Y:S01]  /*7480*/  FMUL R12, R13, R12 ;  /* 0x0000000c0d0c7220 */ /* 0x000fe20000400000 */
[----:B------:R-:W-:Y:S01]  /*7490*/  FFMA.FTZ R20, R17, R20, -0.17900948226451873779 ;  /* 0xbe374e4311147423 */ /* 0x000fe20000010014 */
[----:B------:R-:W-:Y:S01]  /*74a0*/  FFMA.FTZ R11, R10, R11, -0.72134751081466674805 ;  /* 0xbf38aa3b0a0b7423 */ /* 0x000fe2000001000b */
[----:B0-----:R-:W-:Y:S01]  /*74b0*/  LEA R35, R78, R33, 0x2 ;  /* 0x000000214e237211 */ /* 0x001fe200078e10ff */
[----:B------:R-:W-:Y:S01]  /*74c0*/  FFMA.FTZ R13, R13, 1.4426950216293334961, R12 ;  /* 0x3fb8aa3b0d0d7823 */ /* 0x000fe2000001000c */
[----:B------:R-:W-:Y:S01]  /*74d0*/  FFMA.FTZ R20, R17, R20, 0.20512372255325317383 ;  /* 0x3e520bf411147423 */ /* 0x000fe20000010014 */
[----:B------:R-:W-:Y:S01]  /*74e0*/  FMUL R11, R10, R11 ;  /* 0x0000000b0a0b7220 */ /* 0x000fe20000400000 */
[----:B-1----:R-:W-:Y:S01]  /*74f0*/  FFMA.FTZ R18, R15, R50, -0.16845393180847167969 ;  /* 0xbe2c7f300f127423 */ /* 0x002fe20000010032 */
[----:B------:R-:W-:-:S02]  /*7500*/  IMAD R37, R78, 0x4, R35 ;  /* 0x000000044e257824 */ /* 0x000fc400078e0223 */
[----:B------:R-:W-:Y:S01]  /*7510*/  FFMA.FTZ R20, R17, R20, -0.24046532809734344482 ;  /* 0xbe763c8b11147423 */ /* 0x000fe20000010014 */
[----:B------:R-:W-:Y:S01]  /*7520*/  FADD R74, R14, R13 ;  /* 0x0000000d0e4a7221 */ /* 0x000fe20000000000 */
[C---:B------:R-:W-:Y:S01]  /*7530*/  FFMA.FTZ R18, R15.reuse, R18, 0.1716887056827545166 ;  /* 0x3e2fcf2a0f127423 */ /* 0x040fe20000010012 */
[----:B------:R-:W-:Y:S02]  /*7540*/  IMAD R39, R78, 0x4, R37 ;  /* 0x000000044e277824 */ /* 0x000fe400078e0225 */
[----:B------:R-:W-:Y:S01]  /*7550*/  FMUL R11, R10, R11 ;  /* 0x0000000b0a0b7220 */ /* 0x000fe20000400000 */
[----:B------:R-:W0:Y:S01]  /*7560*/  LDC.64 R12, c[0x0][0x398] ;  /* 0x0000e600ff0c7b82 */ /* 0x000e220000000a00 */
[----:B------:R-:W-:Y:S01]  /*7570*/  FFMA.FTZ R18, R15, R18, -0.17900948226451873779 ;  /* 0xbe374e430f127423 */ /* 0x000fe20000010012 */
[----:B------:R-:W-:Y:S01]  /*7580*/  ISETP.GE.U32.AND P6, PT, R56, 0x7f800000, PT ;  /* 0x7f8000003800780c */ /* 0x000fe20003fc6070 */
[----:B------:R-:W-:Y:S01]  /*7590*/  FFMA.FTZ R20, R17, R20, 0.28857114911079406738 ;  /* 0x3e93bf9911147423 */ /* 0x000fe20000010014 */
[----:B------:R-:W-:Y:S01]  /*75a0*/  LEA R41, R78, R39, 0x2 ;  /* 0x000000274e297211 */ /* 0x000fe200078e10ff */
[----:B------:R-:W-:Y:S01]  /*75b0*/  FFMA.FTZ R18, R15, R18, 0.20512372255325317383 ;  /* 0x3e520bf40f127423 */ /* 0x000fe20000010012 */
[----:B------:R-:W-:Y:S01]  /*75c0*/  FFMA.FTZ R10, R10, 1.4426950216293334961, R11 ;  /* 0x3fb8aa3b0a0a7823 */ /* 0x000fe2000001000b */
[----:B------:R-:W-:Y:S01]  /*75d0*/  ISETP.GE.U32.AND P4, PT, R71, 0x7f800000, PT ;  /* 0x7f8000004700780c */ /* 0x000fe20003f86070 */
[----:B------:R-:W-:Y:S01]  /*75e0*/  FFMA.FTZ R20, R17, R20, -0.36067417263984680176 ;  /* 0xbeb8aa4911147423 */ /* 0x000fe20000010014 */
[----:B------:R-:W-:Y:S01]  /*75f0*/  FFMA.FTZ R18, R15, R18, -0.24046532809734344482 ;  /* 0xbe763c8b0f127423 */ /* 0x000fe20000010012 */
[----:B------:R-:W-:Y:S01]  /*7600*/  IMAD R43, R78, 0x4, R41 ;  /* 0x000000044e2b7824 */ /* 0x000fe200078e0229 */
[----:B------:R-:W-:Y:S01]  /*7610*/  LOP3.LUT R104, R104, 0x1f, RZ, 0xc0, !PT ;  /* 0x0000001f68687812 */ /* 0x000fe200078ec0ff */
[----:B------:R-:W-:Y:S01]  /*7620*/  FADD R9, R9, R10 ;  /* 0x0000000a09097221 */ /* 0x000fe20000000000 */
[----:B------:R-:W-:Y:S01]  /*7630*/  FFMA.FTZ R18, R15, R18, 0.28857114911079406738 ;  /* 0x3e93bf990f127423 */ /* 0x000fe20000010012 */
[C---:B------:R-:W-:Y:S01]  /*7640*/  IMAD R45, R78.reuse, 0x4, R43 ;  /* 0x000000044e2d7824 */ /* 0x040fe200078e022b */
[----:B------:R-:W-:Y:S01]  /*7650*/  @P1 MOV R10, 0x7f800000 ;  /* 0x7f800000000a1802 */ /* 0x000fe20000000f00 */
[----:B------:R-:W-:Y:S01]  /*7660*/  FFMA.FTZ R20, R17, R20, 0.48089820146560668945 ;  /* 0x3ef6384a11147423 */ /* 0x000fe20000010014 */
[----:B------:R-:W-:Y:S01]  /*7670*/  FFMA.FTZ R18, R15, R18, -0.36067417263984680176 ;  /* 0xbeb8aa490f127423 */ /* 0x000fe20000010012 */
[----:B----4-:R-:W-:Y:S01]  /*7680*/  IMAD R79, R79, 0x20, R104 ;  /* 0x000000204f4f7824 */ /* 0x010fe200078e0268 */
[----:B------:R-:W-:Y:S01]  /*7690*/  LEA R47, R78, R45, 0x2 ;  /* 0x0000002d4e2f7211 */ /* 0x000fe200078e10ff */
[----:B------:R-:W-:Y:S01]  /*76a0*/  BAR.SYNC.DEFER_BLOCKING 0x0 ;  /* 0x0000000000007b1d */ /* 0x000fe20000010000 */
[----:B------:R-:W-:Y:S01]  /*76b0*/  FFMA.FTZ R18, R15, R18, 0.48089820146560668945 ;  /* 0x3ef6384a0f127423 */ /* 0x000fe20000010012 */
[----:B------:R-:W-:-:S02]  /*76c0*/  @P6 IMAD.MOV.U32 R11, RZ, RZ, 0x7f800000 ;  /* 0x7f800000ff0b6424 */ /* 0x000fc400078e00ff */
[----:B------:R-:W-:Y:S01]  /*76d0*/  @P1 FFMA.FTZ R9, R67, R10, +INF ;  /* 0x7f80000043091423 */ /* 0x000fe2000001000a */
[----:B------:R-:W-:Y:S01]  /*76e0*/  ISETP.GE.U32.AND P5, PT, R8, 0x7f800000, PT ;  /* 0x7f8000000800780c */ /* 0x000fe20003fa6070 */
[----:B------:R-:W-:Y:S01]  /*76f0*/  FFMA.FTZ R18, R15, R18, -0.72134751081466674805 ;  /* 0xbf38aa3b0f127423 */ /* 0x000fe20000010012 */
[----:B---3--:R-:W-:Y:S01]  /*7700*/  UIMAD UR4, UR7, UR4, URZ ;  /* 0x00000004070472a4 */ /* 0x008fe2000f8e02ff */
[----:B------:R-:W-:Y:S01]  /*7710*/  FFMA.FTZ R20, R17, R20, -0.72134751081466674805 ;  /* 0xbf38aa3b11147423 */ /* 0x000fe20000010014 */
[----:B------:R-:W-:Y:S02]  /*7720*/  IMAD R10, R79, UR5, RZ ;  /* 0x000000054f0a7c24 */ /* 0x000fe4000f8e02ff */
[C---:B------:R-:W-:Y:S01]  /*7730*/  FMUL R18, R15.reuse, R18 ;  /* 0x000000120f127220 */ /* 0x040fe20000400000 */
[----:B------:R-:W-:Y:S02]  /*7740*/  IMAD R49, R78, 0x4, R47 ;  /* 0x000000044e317824 */ /* 0x000fe400078e022f */
[----:B------:R-:W-:Y:S01]  /*7750*/  @P6 FFMA.FTZ R74, R56, R11, +INF ;  /* 0x7f800000384a6423 */ /* 0x000fe2000001000b */
[----:B------:R-:W-:Y:S01]  /*7760*/  USHF.L.U32 UR8, UR4, 0x1, URZ ;  /* 0x0000000104087899 */ /* 0x000fe200080006ff */
[----:B------:R-:W-:Y:S01]  /*7770*/  FMUL R18, R15, R18 ;  /* 0x000000120f127220 */ /* 0x000fe20000400000 */
[----:B-----5:R-:W-:Y:S01]  /*7780*/  LOP3.LUT R72, R72, 0x7f, RZ, 0xc0, !PT ;  /* 0x0000007f48487812 */ /* 0x020fe200078ec0ff */
[----:B------:R-:W-:Y:S01]  /*7790*/  FMUL R20, R17, R20 ;  /* 0x0000001411147220 */ /* 0x000fe20000400000 */
[----:B------:R-:W-:-:S02]  /*77a0*/  @P4 IMAD.MOV.U32 R14, RZ, RZ, 0x7f800000 ;  /* 0x7f800000ff0e4424 */ /* 0x000fc400078e00ff */
[----:B------:R-:W-:Y:S01]  /*77b0*/  FFMA.FTZ R15, R15, 1.4426950216293334961, R18 ;  /* 0x3fb8aa3b0f0f7823 */ /* 0x000fe20000010012 */
[----:B------:R-:W-:Y:S01]  /*77c0*/  IMAD.SHL.U32 R11, R10, 0x2, RZ ;  /* 0x000000020a0b7824 */ /* 0x000fe200078e00ff */
[----:B------:R-:W-:Y:S01]  /*77d0*/  UIMAD.WIDE UR4, UR4, 0x2, URZ ;  /* 0x00000002040478a5 */ /* 0x000fe2000f8e02ff */
[----:B------:R-:W-:Y:S02]  /*77e0*/  IMAD R51, R78, 0x4, R49 ;  /* 0x000000044e337824 */ /* 0x000fe400078e0231 */
[----:B------:R-:W-:Y:S01]  /*77f0*/  FADD R75, R16, R15 ;  /* 0x0000000f104b7221 */ /* 0x000fe20000000000 */
[----:B------:R-:W-:Y:S01]  /*7800*/  ISETP.GE.U32.AND P0, PT, R72, 0x20, PT ;  /* 0x000000204800780c */ /* 0x000fe20003f06070 */
[----:B------:R-:W-:Y:S01]  /*7810*/  FMUL R20, R17, R20 ;  /* 0x0000001411147220 */ /* 0x000fe20000400000 */
[----:B------:R-:W-:Y:S01]  /*7820*/  @P4 FFMA.FTZ R75, R71, R14, +INF ;  /* 0x7f800000474b4423 */ /* 0x000fe2000001000e */
[----:B------:R-:W-:Y:S01]  /*7830*/  IMAD.HI R10, R10, 0x2, RZ ;  /* 0x000000020a0a7827 */ /* 0x000fe200078e02ff */
[----:B0-----:R-:W-:-:S03]  /*7840*/  IADD3 R72, P4, P6, R11, UR8, R12 ;  /* 0x000000080b487c10 */ /* 0x001fc6000fe9e00c */
[----:B------:R-:W-:Y:S01]  /*7850*/  FFMA.FTZ R20, R17, 1.4426950216293334961, R20 ;  /* 0x3fb8aa3b11147823 */ /* 0x000fe20000010014 */
[----:B------:R-:W-:Y:S01]  /*7860*/  LEA R53, R78, R51, 0x2 ;  /* 0x000000334e357211 */ /* 0x000fe200078e10ff */
[----:B------:R-:W0:Y:S01]  /*7870*/  LDS.64 R80, [R6+UR6] ;  /* 0x0000000606507984 */ /* 0x000e220008000a00 */
[----:B------:R-:W-:Y:S01]  /*7880*/  @P5 MOV R15, 0x7f800000 ;  /* 0x7f800000000f5802 */ /* 0x000fe20000000f00 */
[----:B------:R-:W-:Y:S01]  /*7890*/  FADD R76, R19, R20 ;  /* 0x00000014134c7221 */ /* 0x000fe20000000000 */
[----:B------:R-:W-:Y:S01]  /*78a0*/  IADD3.X R96, PT, PT, R10, UR5, R13, P4, P6 ;  /* 0x000000050a607c10 */ /* 0x000fe2000a7ec40d */
[----:B------:R-:W-:Y:S01]  /*78b0*/  IMAD R55, R78, 0x4, R53 ;  /* 0x000000044e377824 */ /* 0x000fe200078e0235 */
[CC--:B------:R-:W-:Y:S01]  /*78c0*/  LEA R10, P6, R23.reuse, R72.reuse, 0x1 ;  /* 0x00000048170a7211 */ /* 0x0c0fe200078c08ff */
[----:B------:R-:W-:Y:S01]  /*78d0*/  @P5 FFMA.FTZ R76, R8, R15, +INF ;  /* 0x7f800000084c5423 */ /* 0x000fe2000001000f */
[-C--:B------:R-:W-:Y:S01]  /*78e0*/  LEA R14, P4, R22, R72.reuse, 0x1 ;  /* 0x00000048160e7211 */ /* 0x080fe200078808ff */
[----:B------:R-:W-:Y:S01]  /*78f0*/  IMAD R57, R78, 0x4, R55 ;  /* 0x000000044e397824 */ /* 0x000fe200078e0237 */
[----:B------:R-:W-:Y:S01]  /*7900*/  LOP3.LUT R64, R6, 0x8, RZ, 0x3c, !PT ;  /* 0x0000000806407812 */ /* 0x000fe200078e3cff */
[----:B------:R-:W-:Y:S01]  /*7910*/  LDS.64 R82, [R6+UR6+0x200] ;  /* 0x0002000606527984 */ /* 0x000fe20008000a00 */
[----:B------:R-:W-:Y:S01]  /*7920*/  LEA R12, P5, R26, R72, 0x1 ;  /* 0x000000481a0c7211 */ /* 0x000fe200078a08ff */
[----:B------:R-:W1:Y:S01]  /*7930*/  LDCU UR4, c[0x0][0x3ec] ;  /* 0x00007d80ff0477ac */ /* 0x000e620008000800 */
[----:B------:R-:W-:Y:S01]  /*7940*/  LEA.HI.X.SX32 R11, R23, R96, 0x1, P6 ;  /* 0x00000060170b7211 */ /* 0x000fe200030f0eff */
[----:B------:R-:W2:Y:S01]  /*7950*/  LDS.64 R88, [R64+UR6] ;  /* 0x0000000640587984 */ /* 0x000ea20008000a00 */
[----:B------:R-:W-:-:S02]  /*7960*/  LEA R16, P6, R27, R72, 0x1 ;  /* 0x000000481b107211 */ /* 0x000fc400078c08ff */
[----:B------:R-:W-:Y:S01]  /*7970*/  LEA.HI.X.SX32 R15, R22, R96, 0x1, P4 ;  /* 0x00000060160f7211 */ /* 0x000fe200020f0eff */
[----:B------:R-:W3:Y:S01]  /*7980*/  LDS.64 R90, [R64+UR6+0x200] ;  /* 0x00020006405a7984 */ /* 0x000ee20008000a00 */
[----:B------:R-:W-:Y:S02]  /*7990*/  LEA R20, P4, R21, R72, 0x1 ;  /* 0x0000004815147211 */ /* 0x000fe400078808ff */
[----:B------:R-:W-:Y:S01]  /*79a0*/  LEA.HI.X.SX32 R13, R26, R96, 0x1, P5 ;  /* 0x000000601a0d7211 */ /* 0x000fe200028f0eff */
[----:B------:R-:W4:Y:S01]  /*79b0*/  LDS.64 R84, [R6+UR6+0x400] ;  /* 0x0004000606547984 */ /* 0x000f220008000a00 */
[----:B------:R-:W-:Y:S02]  /*79c0*/  LEA R18, P5, R30, R72, 0x1 ;  /* 0x000000481e127211 */ /* 0x000fe400078a08ff */
[----:B------:R-:W-:Y:S01]  /*79d0*/  LEA.HI.X.SX32 R17, R27, R96, 0x1, P6 ;  /* 0x000000601b117211 */ /* 0x000fe200030f0eff */
[----:B------:R-:W5:Y:S01]  /*79e0*/  LDS.64 R92, [R64+UR6+0x400] ;  /* 0x00040006405c7984 */ /* 0x000f620008000a00 */
[----:B------:R-:W-:-:S02]  /*79f0*/  LEA R59, R78, R57, 0x2 ;  /* 0x000000394e3b7211 */ /* 0x000fc400078e10ff */
[----:B------:R-:W-:Y:S01]  /*7a00*/  LEA R22, P6, R25, R72, 0x1 ;  /* 0x0000004819167211 */ /* 0x000fe200078c08ff */
[----:B------:R-:W5:Y:S01]  /*7a10*/  LDS.64 R86, [R6+UR6+0x600] ;  /* 0x0006000606567984 */ /* 0x000f620008000a00 */
[----:B------:R-:W-:Y:S01]  /*7a20*/  LEA.HI.X.SX32 R21, R21, R96, 0x1, P4 ;  /* 0x0000006015157211 */ /* 0x000fe200020f0eff */
[----:B------:R-:W-:Y:S01]  /*7a30*/  IMAD R61, R78, 0x4, R59 ;  /* 0x000000044e3d7824 */ /* 0x000fe200078e023b */
[----:B------:R-:W-:Y:S01]  /*7a40*/  LEA R26, P4, R31, R72, 0x1 ;  /* 0x000000481f1a7211 */ /* 0x000fe200078808ff */
[----:B------:R-:W5:Y:S01]  /*7a50*/  LDS.64 R94, [R64+UR6+0x600] ;  /* 0x00060006405e7984 */ /* 0x000f620008000a00 */
[----:B------:R-:W-:Y:S01]  /*7a60*/  LEA.HI.X.SX32 R19, R30, R96, 0x1, P5 ;  /* 0x000000601e137211 */ /* 0x000fe200028f0eff */
[C---:B------:R-:W-:Y:S01]  /*7a70*/  IMAD R63, R78.reuse, 0x4, R61 ;  /* 0x000000044e3f7824 */ /* 0x040fe200078e023d */
[----:B------:R-:W-:Y:S01]  /*7a80*/  LEA R24, P5, R29, R72, 0x1 ;  /* 0x000000481d187211 */ /* 0x000fe200078a08ff */
[----:B-1----:R-:W-:Y:S01]  /*7a90*/  UIMAD UR4, UR7, UR4, URZ ;  /* 0x00000004070472a4 */ /* 0x002fe2000f8e02ff */
[----:B------:R-:W-:Y:S01]  /*7aa0*/  LEA.HI.X.SX32 R23, R25, R96, 0x1, P6 ;  /* 0x0000006019177211 */ /* 0x000fe200030f0eff */
[----:B------:R-:W-:Y:S01]  /*7ab0*/  IMAD R65, R78, 0x4, R63 ;  /* 0x000000044e417824 */ /* 0x000fe200078e023f */
[----:B------:R-:W-:Y:S01]  /*7ac0*/  LEA R28, P6, R33, R72, 0x1 ;  /* 0x00000048211c7211 */ /* 0x000fe200078c08ff */
[----:B0-----:R-:W-:Y:S01]  /*7ad0*/  STG.E.U16 desc[UR10][R10.64], R80 ;  /* 0x000000500a007986 */ /* 0x001fe2000c10150a */
[----:B------:R-:W-:Y:S01]  /*7ae0*/  LEA.HI.X.SX32 R27, R31, R96, 0x1, P4 ;  /* 0x000000601f1b7211 */ /* 0x000fe200020f0eff */
[----:B------:R-:W-:Y:S01]  /*7af0*/  USHF.L.U32 UR7, UR4, 0x2, URZ ;  /* 0x0000000204077899 */ /* 0x000fe200080006ff */
[----:B------:R-:W-:Y:S01]  /*7b00*/  LEA R32, P4, R37, R72, 0x1 ;  /* 0x0000004825207211 */ /* 0x000fe200078808ff */
[----:B------:R-:W-:Y:S01]  /*7b10*/  UIMAD.WIDE UR4, UR4, 0x4, URZ ;  /* 0x00000004040478a5 */ /* 0x000fe2000f8e02ff */
[----:B------:R-:W-:-:S02]  /*7b20*/  LEA.HI.X.SX32 R25, R29, R96, 0x1, P5 ;  /* 0x000000601d197211 */ /* 0x000fc400028f0eff */
[----:B------:R-:W-:Y:S02]  /*7b30*/  LEA R30, P5, R35, R72, 0x1 ;  /* 0x00000048231e7211 */ /* 0x000fe400078a08ff */
[----:B------:R-:W-:Y:S02]  /*7b40*/  LEA.HI.X.SX32 R29, R33, R96, 0x1, P6 ;  /* 0x00000060211d7211 */ /* 0x000fe400030f0eff */
[----:B------:R-:W-:Y:S01]  /*7b50*/  LEA R34, P6, R39, R72, 0x1 ;  /* 0x0000004827227211 */ /* 0x000fe200078c08ff */
[----:B--2---:R0:W-:Y:S01]  /*7b60*/  STG.E.U16 desc[UR10][R12.64], R88 ;  /* 0x000000580c007986 */ /* 0x0041e2000c10150a */
[----:B------:R-:W-:Y:S02]  /*7b70*/  LEA.HI.X.SX32 R33, R37, R96, 0x1, P4 ;  /* 0x0000006025217211 */ /* 0x000fe400020f0eff */
[----:B------:R-:W-:Y:S01]  /*7b80*/  LEA R38, P4, R43, R72, 0x1 ;  /* 0x000000482b267211 */ /* 0x000fe200078808ff */
[----:B------:R1:W-:Y:S01]  /*7b90*/  STG.E.U16 desc[UR10][R14.64], R82 ;  /* 0x000000520e007986 */ /* 0x0003e2000c10150a */
[----:B------:R-:W-:-:S02]  /*7ba0*/  LEA.HI.X.SX32 R31, R35, R96, 0x1, P5 ;  /* 0x00000060231f7211 */ /* 0x000fc400028f0eff */
[----:B------:R-:W-:Y:S01]  /*7bb0*/  LEA R36, P5, R41, R72, 0x1 ;  /* 0x0000004829247211 */ /* 0x000fe200078a08ff */
[----:B---3--:R2:W-:Y:S01]  /*7bc0*/  STG.E.U16 desc[UR10][R16.64], R90 ;  /* 0x0000005a10007986 */ /* 0x0085e2000c10150a */
[----:B------:R-:W-:Y:S02]  /*7bd0*/  LEA.HI.X.SX32 R35, R39, R96, 0x1, P6 ;  /* 0x0000006027237211 */ /* 0x000fe400030f0eff */
[----:B------:R-:W-:Y:S01]  /*7be0*/  LEA R40, P6, R45, R72, 0x1 ;  /* 0x000000482d287211 */ /* 0x000fe200078c08ff */
[----:B----4-:R3:W-:Y:S01]  /*7bf0*/  STG.E.U16 desc[UR10][R18.64], R84 ;  /* 0x0000005412007986 */ /* 0x0107e2000c10150a */
[----:B------:R-:W-:Y:S02]  /*7c00*/  LEA.HI.X.SX32 R39, R43, R96, 0x1, P4 ;  /* 0x000000602b277211 */ /* 0x000fe400020f0eff */
[----:B------:R-:W-:Y:S01]  /*7c10*/  LEA R44, P4, R49, R72, 0x1 ;  /* 0x00000048312c7211 */ /* 0x000fe200078808ff */
[----:B-----5:R4:W-:Y:S01]  /*7c20*/  STG.E.U16 desc[UR10][R20.64], R92 ;  /* 0x0000005c14007986 */ /* 0x0209e2000c10150a */
[----:B------:R-:W-:-:S02]  /*7c30*/  FSETP.NEU.AND P3, PT, R67, RZ, PT ;  /* 0x000000ff4300720b */ /* 0x000fc40003f6d000 */
[----:B------:R-:W-:Y:S01]  /*7c40*/  LEA R67, R78, R65, 0x2 ;  /* 0x000000414e437211 */ /* 0x000fe200078e10ff */
[----:B------:R-:W-:Y:S01]  /*7c50*/  STG.E.U16 desc[UR10][R22.64], R86 ;  /* 0x0000005616007986 */ /* 0x000fe2000c10150a */
[----:B------:R-:W-:Y:S02]  /*7c60*/  LEA.HI.X.SX32 R37, R41, R96, 0x1, P5 ;  /* 0x0000006029257211 */ /* 0x000fe400028f0eff */
[----:B------:R-:W-:Y:S01]  /*7c70*/  LEA R42, P5, R47, R72, 0x1 ;  /* 0x000000482f2a7211 */ /* 0x000fe200078a08ff */
[----:B------:R-:W-:Y:S01]  /*7c80*/  STG.E.U16 desc[UR10][R24.64], R94 ;  /* 0x0000005e18007986 */ /* 0x000fe2000c10150a */
[----:B------:R-:W-:Y:S02]  /*7c90*/  LEA.HI.X.SX32 R41, R45, R96, 0x1, P6 ;  /* 0x000000602d297211 */ /* 0x000fe400030f0eff */
[----:B------:R-:W-:Y:S02]  /*7ca0*/  LEA R46, P6, R51, R72, 0x1 ;  /* 0x00000048332e7211 */ /* 0x000fe400078c08ff */
[----:B------:R-:W-:-:S02]  /*7cb0*/  LEA.HI.X.SX32 R45, R49, R96, 0x1, P4 ;  /* 0x00000060312d7211 */ /* 0x000fc400020f0eff */
[----:B------:R-:W-:Y:S02]  /*7cc0*/  LEA R50, P4, R55, R72, 0x1 ;  /* 0x0000004837327211 */ /* 0x000fe400078808ff */
[----:B------:R-:W-:Y:S02]  /*7cd0*/  LEA R69, R78, R67, 0x2 ;  /* 0x000000434e457211 */ /* 0x000fe400078e10ff */
[----:B------:R-:W-:Y:S02]  /*7ce0*/  LEA.HI.X.SX32 R43, R47, R96, 0x1, P5 ;  /* 0x000000602f2b7211 */ /* 0x000fe400028f0eff */
[----:B------:R-:W-:Y:S02]  /*7cf0*/  LEA R48, P5, R53, R72, 0x1 ;  /* 0x0000004835307211 */ /* 0x000fe400078a08ff */
[----:B------:R-:W-:Y:S02]  /*7d00*/  LEA.HI.X.SX32 R47, R51, R96, 0x1, P6 ;  /* 0x00000060332f7211 */ /* 0x000fe400030f0eff */
[----:B------:R-:W-:-:S02]  /*7d10*/  FSETP.NEU.AND P2, PT, R56, RZ, PT ;  /* 0x000000ff3800720b */ /* 0x000fc40003f4d000 */
[----:B------:R-:W-:Y:S02]  /*7d20*/  LEA R52, P6, R57, R72, 0x1 ;  /* 0x0000004839347211 */ /* 0x000fe400078c08ff */
[----:B------:R-:W-:Y:S02]  /*7d30*/  LEA.HI.X.SX32 R51, R55, R96, 0x1, P4 ;  /* 0x0000006037337211 */ /* 0x000fe400020f0eff */
[----:B------:R-:W-:Y:S01]  /*7d40*/  FSETP.NEU.AND P1, PT, R71, RZ, PT ;  /* 0x000000ff4700720b */ /* 0x000fe20003f2d000 */
[C---:B------:R-:W-:Y:S01]  /*7d50*/  IMAD R71, R78.reuse, 0x4, R69 ;  /* 0x000000044e477824 */ /* 0x040fe200078e0245 */
[----:B------:R-:W-:Y:S02]  /*7d60*/  LEA R56, P4, R61, R72, 0x1 ;  /* 0x000000483d387211 */ /* 0x000fe400078808ff */
[----:B------:R-:W-:Y:S01]  /*7d70*/  LEA.HI.X.SX32 R49, R53, R96, 0x1, P5 ;  /* 0x0000006035317211 */ /* 0x000fe200028f0eff */
[----:B------:R-:W-:Y:S01]  /*7d80*/  IMAD R73, R78, 0x4, R71 ;  /* 0x000000044e497824 */ /* 0x000fe200078e0247 */
[----:B------:R-:W-:-:S02]  /*7d90*/  LEA R54, P5, R59, R72, 0x1 ;  /* 0x000000483b367211 */ /* 0x000fc400078a08ff */
[----:B------:R-:W-:Y:S01]  /*7da0*/  LEA.HI.X.SX32 R53, R57, R96, 0x1, P6 ;  /* 0x0000006039357211 */ /* 0x000fe200030f0eff */
[----:B------:R-:W-:Y:S01]  /*7db0*/  IMAD R77, R78, 0x4, R73 ;  /* 0x000000044e4d7824 */ /* 0x000fe200078e0249 */
[----:B------:R-:W-:Y:S02]  /*7dc0*/  LEA R58, P6, R63, R72, 0x1 ;  /* 0x000000483f3a7211 */ /* 0x000fe400078c08ff */
[----:B------:R-:W-:Y:S02]  /*7dd0*/  LEA.HI.X.SX32 R57, R61, R96, 0x1, P4 ;  /* 0x000000603d397211 */ /* 0x000fe400020f0eff */
[----:B------:R-:W-:Y:S02]  /*7de0*/  LEA R62, P4, R67, R72, 0x1 ;  /* 0x00000048433e7211 */ /* 0x000fe400078808ff */
[----:B------:R-:W-:Y:S02]  /*7df0*/  LEA.HI.X.SX32 R55, R59, R96, 0x1, P5 ;  /* 0x000000603b377211 */ /* 0x000fe400028f0eff */
[----:B------:R-:W-:-:S02]  /*7e00*/  LEA R60, P5, R65, R72, 0x1 ;  /* 0x00000048413c7211 */ /* 0x000fc400078a08ff */
[----:B------:R-:W-:Y:S02]  /*7e10*/  LEA.HI.X.SX32 R59, R63, R96, 0x1, P6 ;  /* 0x000000603f3b7211 */ /* 0x000fe400030f0eff */
[----:B------:R-:W-:Y:S02]  /*7e20*/  LEA R64, P6, R69, R72, 0x1 ;  /* 0x0000004845407211 */ /* 0x000fe400078c08ff */
[----:B------:R-:W-:Y:S02]  /*7e30*/  LEA.HI.X.SX32 R63, R67, R96, 0x1, P4 ;  /* 0x00000060433f7211 */ /* 0x000fe400020f0eff */
[----:B------:R-:W-:Y:S02]  /*7e40*/  LEA R68, P4, R73, R72, 0x1 ;  /* 0x0000004849447211 */ /* 0x000fe400078808ff */
[-C--:B------:R-:W-:Y:S02]  /*7e50*/  LEA.HI.X.SX32 R61, R65, R96.reuse, 0x1, P5 ;  /* 0x00000060413d7211 */ /* 0x080fe400028f0eff */
[----:B------:R-:W-:-:S02]  /*7e60*/  LEA.HI.X.SX32 R65, R69, R96, 0x1, P6 ;  /* 0x0000006045417211 */ /* 0x000fc400030f0eff */
[----:B0-----:R-:W-:Y:S02]  /*7e70*/  PRMT R13, R80, 0x7632, R13 ;  /* 0x00007632500d7816 */ /* 0x001fe4000000000d */
[----:B------:R-:W-:Y:S02]  /*7e80*/  LEA.HI.X.SX32 R69, R73, R96, 0x1, P4 ;  /* 0x0000006049457211 */ /* 0x000fe400020f0eff */
[----:B------:R-:W-:Y:S01]  /*7e90*/  PRMT R6, R88, 0x7632, R6 ;  /* 0x0000763258067816 */ /* 0x000fe20000000006 */
[----:B------:R0:W-:Y:S01]  /*7ea0*/  STG.E.U16 desc[UR10][R26.64], R13 ;  /* 0x0000000d1a007986 */ /* 0x0001e2000c10150a */
[----:B------:R-:W-:Y:S02]  /*7eb0*/  FSETP.NEU.AND P4, PT, R8, RZ, PT ;  /* 0x000000ff0800720b */ /* 0x000fe40003f8d000 */
[----:B-1----:R-:W-:Y:S01]  /*7ec0*/  PRMT R15, R82, 0x7632, R15 ;  /* 0x00007632520f7816 */ /* 0x002fe2000000000f */
[----:B------:R1:W-:Y:S01]  /*7ed0*/  STG.E.U16 desc[UR10][R28.64], R6 ;  /* 0x000000061c007986 */ /* 0x0003e2000c10150a */
[----:B------:R-:W-:-:S02]  /*7ee0*/  PRMT R8, R90, 0x7632, R8 ;  /* 0x000076325a087816 */ /* 0x000fc40000000008 */
[----:B--2---:R-:W-:Y:S01]  /*7ef0*/  PRMT R17, R84, 0x7632, R17 ;  /* 0x0000763254117816 */ /* 0x004fe20000000011 */
[----:B------:R2:W-:Y:S01]  /*7f00*/  STG.E.U16 desc[UR10][R30.64], R15 ;  /* 0x0000000f1e007986 */ /* 0x0005e2000c10150a */
[----:B---3--:R-:W-:Y:S02]  /*7f10*/  PRMT R18, R92, 0x7632, R18 ;  /* 0x000076325c127816 */ /* 0x008fe40000000012 */
[----:B------:R-:W-:Y:S01]  /*7f20*/  PRMT R19, R86, 0x7632, R19 ;  /* 0x0000763256137816 */ /* 0x000fe20000000013 */
[----:B------:R3:W-:Y:S01]  /*7f30*/  STG.E.U16 desc[UR10][R32.64], R8 ;  /* 0x0000000820007986 */ /* 0x0007e2000c10150a */
[----:B----4-:R-:W-:Y:S01]  /*7f40*/  PRMT R20, R94, 0x7632, R20 ;  /* 0x000076325e147816 */ /* 0x010fe20000000014 */
[----:B0-----:R-:W0:Y:S01]  /*7f50*/  LDC.64 R12, c[0x0][0x3a0] ;  /* 0x0000e800ff0c7b82 */ /* 0x001e220000000a00 */
[----:B------:R-:W-:Y:S01]  /*7f60*/  LEA R66, P5, R71, R72, 0x1 ;  /* 0x0000004847427211 */ /* 0x000fe200078a08ff */
[----:B------:R4:W-:Y:S01]  /*7f70*/  STG.E.U16 desc[UR10][R34.64], R17 ;  /* 0x0000001122007986 */ /* 0x0009e2000c10150a */
[----:B------:R-:W-:-:S02]  /*7f80*/  LEA R78, R78, R77, 0x2 ;  /* 0x0000004d4e4e7211 */ /* 0x000fc400078e10ff */
[----:B-1----:R-:W-:Y:S01]  /*7f90*/  PRMT R29, R81, 0x7632, R29 ;  /* 0x00007632511d7816 */ /* 0x002fe2000000001d */
[----:B------:R1:W-:Y:S01]  /*7fa0*/  STG.E.U16 desc[UR10][R36.64], R18 ;  /* 0x0000001224007986 */ /* 0x0003e2000c10150a */
[----:B--2---:R-:W-:Y:S02]  /*7fb0*/  PRMT R30, R89, 0x7632, R30 ;  /* 0x00007632591e7816 */ /* 0x004fe4000000001e */
[----:B------:R-:W-:Y:S01]  /*7fc0*/  LEA R70, P6, R77, R72, 0x1 ;  /* 0x000000484d467211 */ /* 0x000fe200078c08ff */
[----:B------:R2:W-:Y:S01]  /*7fd0*/  STG.E.U16 desc[UR10][R38.64], R19 ;  /* 0x0000001326007986 */ /* 0x0005e2000c10150a */
[----:B------:R-:W-:Y:S02]  /*7fe0*/  LEA.HI.X.SX32 R67, R71, R96, 0x1, P5 ;  /* 0x0000006047437211 */ /* 0x000fe400028f0eff */
[----:B------:R-:W-:Y:S01]  /*7ff0*/  PRMT R31, R83, 0x7632, R31 ;  /* 0x00007632531f7816 */ /* 0x000fe2000000001f */
[----:B------:R2:W-:Y:S01]  /*8000*/  STG.E.U16 desc[UR10][R40.64], R20 ;  /* 0x0000001428007986 */ /* 0x0005e2000c10150a */
[----:B------:R-:W-:-:S02]  /*8010*/  LEA R72, P5, R78, R72, 0x1 ;  /* 0x000000484e487211 */ /* 0x000fc400078a08ff */
[----:B---3--:R-:W-:Y:S01]  /*8020*/  PRMT R32, R91, 0x7632, R32 ;  /* 0x000076325b207816 */ /* 0x008fe20000000020 */
[----:B------:R2:W-:Y:S01]  /*8030*/  STG.E.U16 desc[UR10][R42.64], R81 ;  /* 0x000000512a007986 */ /* 0x0005e2000c10150a */
[----:B------:R-:W-:Y:S02]  /*8040*/  PRMT R33, R85, 0x7632, R33 ;  /* 0x0000763255217816 */ /* 0x000fe40000000021 */
[----:B----4-:R-:W-:Y:S01]  /*8050*/  PRMT R34, R93, 0x7632, R34 ;  /* 0x000076325d227816 */ /* 0x010fe20000000022 */
[----:B------:R2:W-:Y:S01]  /*8060*/  STG.E.U16 desc[UR10][R44.64], R89 ;  /* 0x000000592c007986 */ /* 0x0005e2000c10150a */
[-C--:B------:R-:W-:Y:S02]  /*8070*/  LEA.HI.X.SX32 R71, R77, R96.reuse, 0x1, P6 ;  /* 0x000000604d477211 */ /* 0x080fe400030f0eff */
[----:B------:R-:W-:Y:S01]  /*8080*/  PRMT R35, R87, 0x7632, R35 ;  /* 0x0000763257237816 */ /* 0x000fe20000000023 */
[----:B------:R2:W-:Y:S01]  /*8090*/  STG.E.U16 desc[UR10][R46.64], R83 ;  /* 0x000000532e007986 */ /* 0x0005e2000c10150a */
[----:B------:R-:W-:-:S02]  /*80a0*/  LEA.HI.X.SX32 R73, R78, R96, 0x1, P5 ;  /* 0x000000604e497211 */ /* 0x000fc400028f0eff */
[----:B-1----:R-:W-:Y:S01]  /*80b0*/  PRMT R36, R95, 0x7632, R36 ;  /* 0x000076325f247816 */ /* 0x002fe20000000024 */
[----:B------:R2:W-:Y:S01]  /*80c0*/  STG.E.U16 desc[UR10][R48.64], R91 ;  /* 0x0000005b30007986 */ /* 0x0005e2000c10150a */
[----:B------:R-:W-:Y:S02]  /*80d0*/  FSEL R9, R9, -INF , P3 ;  /* 0xff80000009097808 */ /* 0x000fe40001800000 */
[----:B------:R-:W-:Y:S01]  /*80e0*/  FSEL R75, R75, -INF , P1 ;  /* 0xff8000004b4b7808 */ /* 0x000fe20000800000 */
[----:B------:R2:W-:Y:S01]  /*80f0*/  STG.E.U16 desc[UR10][R50.64], R85 ;  /* 0x0000005532007986 */ /* 0x0005e2000c10150a */
[----:B------:R-:W-:Y:S01]  /*8100*/  FSEL R74, R74, -INF , P2 ;  /* 0xff8000004a4a7808 */ /* 0x000fe20001000000 */
[----:B------:R-:W-:Y:S01]  /*8110*/  FFMA R8, R9, 0.69314718246459960938, R2 ;  /* 0x3f31721809087823 */ /* 0x000fe20000000002 */
[----:B------:R-:W-:Y:S01]  /*8120*/  FSEL R76, R76, -INF , P4 ;  /* 0xff8000004c4c7808 */ /* 0x000fe20002000000 */
[----:B------:R2:W-:Y:S01]  /*8130*/  STG.E.U16 desc[UR10][R52.64], R93 ;  /* 0x0000005d34007986 */ /* 0x0005e2000c10150a */
[----:B------:R-:W-:Y:S01]  /*8140*/  FFMA R10, R75, 0.69314718246459960938, R4 ;  /* 0x3f3172184b0a7823 */ /* 0x000fe20000000004 */
[----:B------:R-:W-:Y:S01]  /*8150*/  FFMA R9, R74, 0.69314718246459960938, R3 ;  /* 0x3f3172184a097823 */ /* 0x000fe20000000003 */
[----:B------:R-:W-:Y:S01]  /*8160*/  LOP3.LUT R4, R0, 0x70, RZ, 0xc0, !PT ;  /* 0x0000007000047812 */ /* 0x000fe200078ec0ff */
[----:B------:R2:W-:Y:S01]  /*8170*/  STG.E.U16 desc[UR10][R54.64], R87 ;  /* 0x0000005736007986 */ /* 0x0005e2000c10150a */
[----:B------:R-:W-:Y:S01]  /*8180*/  FFMA R11, R76, 0.69314718246459960938, R5 ;  /* 0x3f3172184c0b7823 */ /* 0x000fe20000000005 */
[----:B------:R-:W-:-:S02]  /*8190*/  IMAD.SHL.U32 R3, R79, 0x4, RZ ;  /* 0x000000044f037824 */ /* 0x000fc400078e00ff */
[----:B------:R2:W-:Y:S01]  /*81a0*/  STG.E.U16 desc[UR10][R56.64], R95 ;  /* 0x0000005f38007986 */ /* 0x0005e2000c10150a */
[----:B------:R-:W-:Y:S02]  /*81b0*/  IMAD.HI R0, R79, 0x4, RZ ;  /* 0x000000044f007827 */ /* 0x000fe400078e02ff */
[----:B0-----:R-:W-:Y:S01]  /*81c0*/  IADD3 R2, P1, P2, R3, UR7, R12 ;  /* 0x0000000703027c10 */ /* 0x001fe2000fa3e00c */
[----:B------:R2:W-:Y:S03]  /*81d0*/  STG.E.U16 desc[UR10][R58.64], R29 ;  /* 0x0000001d3a007986 */ /* 0x0005e6000c10150a */
[----:B------:R-:W-:Y:S01]  /*81e0*/  IADD3.X R3, PT, PT, R0, UR5, R13, P1, P2 ;  /* 0x0000000500037c10 */ /* 0x000fe20008fe440d */
[----:B------:R2:W-:Y:S04]  /*81f0*/  STG.E.U16 desc[UR10][R60.64], R30 ;  /* 0x0000001e3c007986 */ /* 0x0005e8000c10150a */
[----:B------:R2:W-:Y:S04]  /*8200*/  STG.E.U16 desc[UR10][R62.64], R31 ;  /* 0x0000001f3e007986 */ /* 0x0005e8000c10150a */
[----:B------:R2:W-:Y:S04]  /*8210*/  STG.E.U16 desc[UR10][R64.64], R32 ;  /* 0x0000002040007986 */ /* 0x0005e8000c10150a */
[----:B------:R2:W-:Y:S04]  /*8220*/  STG.E.U16 desc[UR10][R66.64], R33 ;  /* 0x0000002142007986 */ /* 0x0005e8000c10150a */
[----:B------:R2:W-:Y:S04]  /*8230*/  STG.E.U16 desc[UR10][R68.64], R34 ;  /* 0x0000002244007986 */ /* 0x0005e8000c10150a */
[----:B------:R2:W-:Y:S04]  /*8240*/  STG.E.U16 desc[UR10][R70.64], R35 ;  /* 0x0000002346007986 */ /* 0x0005e8000c10150a */
[----:B------:R2:W-:Y:S01]  /*8250*/  STG.E.U16 desc[UR10][R72.64], R36 ;  /* 0x0000002448007986 */ /* 0x0005e2000c10150a */
[----:B------:R-:W-:Y:S06]  /*8260*/  BAR.SYNC.DEFER_BLOCKING 0x0 ;  /* 0x0000000000007b1d */ /* 0x000fec0000010000 */
[----:B------:R2:W-:Y:S02]  /*8270*/  STS.128 [R4+UR6], R8 ;  /* 0x0000000804007988 */ /* 0x0005e40008000c06 */
[----:B------:R-:W-:Y:S06]  /*8280*/  BAR.SYNC.DEFER_BLOCKING 0x0 ;  /* 0x0000000000007b1d */ /* 0x000fec0000010000 */
[----:B------:R-:W-:Y:S05]  /*8290*/  @P0 EXIT ;  /* 0x000000000000094d */ /* 0x000fea0003800000 */
[----:B------:R-:W0:Y:S04]  /*82a0*/  LDS R7, [R7] ;  /* 0x0000000007077984 */ /* 0x000e280000000800 */
[----:B0-----:R-:W-:Y:S01]  /*82b0*/  STG.E desc[UR10][R2.64], R7 ;  /* 0x0000000702007986 */ /* 0x001fe2000c10190a */
[----:B------:R-:W-:Y:S05]  /*82c0*/  EXIT ;  /* 0x000000000000794d */ /* 0x000fea0003800000 */
.L_x_2:
[----:B------:R-:W-:-:S00]  /*82d0*/  BRA `(.L_x_2) ;  /* 0xfffffffc00fc7947 */ /* 0x000fc0000383ffff */
[----:B------:R-:W-:-:S00]  /*82e0*/  NOP ;  /* 0x0000000000007918 */ /* 0x000fc00000000000 */
        /* <DEDUP_REMOVED lines=9> */
.L_x_3:


//--------------------- .nv.global.init           --------------------------
	.section	.nv.global.init,"aw",@progbits
.nv.global.init:
	.type		_$_str,@object
	.size		_$_str,(.L_0 - _$_str)
_$_str:
        /*0000*/ 	.byte	0x5f, 0x5f, 0x43, 0x55, 0x44, 0x41, 0x5f, 0x46, 0x54, 0x5a, 0x00
.L_0:


//--------------------- .nv.shared.attn_fwd       --------------------------
	.section	.nv.shared.attn_fwd,"aw",@nobits
	.sectionflags	@""
	.align	16
	.zero		1024


//--------------------- .nv.shared.reserved.0     --------------------------
	.section	.nv.shared.reserved.0,"aw",@nobits
	.weak		__nv_reservedSMEM_offset_0_alias
	.size		__nv_reservedSMEM_offset_0_alias, 0, 64
	.other		__nv_reservedSMEM_offset_0_alias,@"STO_CUDA_RESERVED_SHARED STV_DEFAULT"
__nv_reservedSMEM_offset_0_alias:
	.zero		0
	.zero		64


//--------------------- .nv.constant0.attn_fwd    --------------------------
	.section	.nv.constant0.attn_fwd,"a",@progbits
	.sectionflags	@""
	.align	4
.nv.constant0.attn_fwd:
	.zero		1032


//--------------------- SYMBOLS --------------------------

	.type		.nv.reservedSmem.offset0,@object
	.size		.nv.reservedSmem.offset0,0x4
	.type		.nv.reservedSmem.cap,@object
	.size		.nv.reservedSmem.cap,0x4
